//
// Generated by NVIDIA NVVM Compiler
//
// Compiler Build ID: CL-36424714
// Cuda compilation tools, release 13.0, V13.0.88
// Based on NVVM 20.0.0
//

.version 9.0
.target sm_100
.address_size 64

	// .globl	default_function_kernel
// _ZZ25default_function_kernel_3E11ph_6_shared_$_0 has been demoted

.visible .entry default_function_kernel(
	.param .u64 .ptr .align 1 default_function_kernel_param_0,
	.param .u64 .ptr .align 1 default_function_kernel_param_1
)
.maxntid 32
{
	.reg .pred 	%p<2>;
	.reg .b32 	%r<8>;
	.reg .b32 	%f<3>;
	.reg .b64 	%rd<8>;

	ld.param.u64 	%rd1, [default_function_kernel_param_0];
	ld.param.u64 	%rd2, [default_function_kernel_param_1];
	mov.u32 	%r1, %ctaid.x;
	shl.b32 	%r3, %r1, 2;
	mov.u32 	%r2, %tid.x;
	shr.u32 	%r4, %r2, 3;
	or.b32  	%r5, %r3, %r4;
	setp.gt.u32 	%p1, %r5, 8;
	@%p1 bra 	$L__BB0_2;
	cvta.to.global.u64 	%rd3, %rd2;
	cvta.to.global.u64 	%rd4, %rd1;
	shl.b32 	%r6, %r1, 5;
	or.b32  	%r7, %r6, %r2;
	mul.wide.u32 	%rd5, %r7, 4;
	add.s64 	%rd6, %rd3, %rd5;
	ld.global.nc.f32 	%f1, [%rd6];
	cos.approx.f32 	%f2, %f1;
	add.s64 	%rd7, %rd4, %rd5;
	st.global.f32 	[%rd7], %f2;
$L__BB0_2:
	ret;

}
	// .globl	default_function_kernel_3
.visible .entry default_function_kernel_3(
	.param .u64 .ptr .align 1 default_function_kernel_3_param_0,
	.param .u64 .ptr .align 1 default_function_kernel_3_param_1,
	.param .u64 .ptr .align 1 default_function_kernel_3_param_2
)
{
	.reg .pred 	%p<37>;
	.reg .b32 	%r<56>;
	.reg .b32 	%f<458>;
	.reg .b64 	%rd<11>;
	// demoted variable
	.shared .align 4 .f32 _ZZ25default_function_kernel_3E11ph_6_shared_$_0;
	ld.param.u64 	%rd2, [default_function_kernel_3_param_0];
	ld.param.u64 	%rd3, [default_function_kernel_3_param_1];
	ld.param.u64 	%rd4, [default_function_kernel_3_param_2];
	cvta.to.global.u64 	%rd5, %rd3;
	cvta.to.global.u64 	%rd6, %rd4;
	mov.u32 	%r1, %ctaid.x;
	bar.sync 	0;
	mul.wide.u32 	%rd7, %r1, 4;
	add.s64 	%rd8, %rd6, %rd7;
	ld.global.nc.f32 	%f46, [%rd8];
	st.shared.f32 	[_ZZ25default_function_kernel_3E11ph_6_shared_$_0], %f46;
	bar.sync 	0;
	ld.shared.f32 	%f47, [_ZZ25default_function_kernel_3E11ph_6_shared_$_0];
	ld.global.nc.f32 	%f48, [%rd5];
	fma.rn.f32 	%f49, %f48, %f47, 0f00000000;
	ld.global.nc.f32 	%f50, [%rd5+96];
	fma.rn.f32 	%f51, %f50, %f47, 0f00000000;
	ld.global.nc.f32 	%f52, [%rd5+192];
	fma.rn.f32 	%f53, %f52, %f47, 0f00000000;
	ld.global.nc.f32 	%f54, [%rd5+32];
	fma.rn.f32 	%f55, %f54, %f47, 0f00000000;
	ld.global.nc.f32 	%f56, [%rd5+128];
	fma.rn.f32 	%f57, %f56, %f47, 0f00000000;
	ld.global.nc.f32 	%f58, [%rd5+224];
	fma.rn.f32 	%f59, %f58, %f47, 0f00000000;
	ld.global.nc.f32 	%f60, [%rd5+64];
	fma.rn.f32 	%f61, %f60, %f47, 0f00000000;
	ld.global.nc.f32 	%f62, [%rd5+160];
	fma.rn.f32 	%f63, %f62, %f47, 0f00000000;
	ld.global.nc.f32 	%f64, [%rd5+256];
	fma.rn.f32 	%f65, %f64, %f47, 0f00000000;
	bar.sync 	0;
	ld.global.nc.f32 	%f66, [%rd8+20];
	st.shared.f32 	[_ZZ25default_function_kernel_3E11ph_6_shared_$_0], %f66;
	bar.sync 	0;
	ld.shared.f32 	%f67, [_ZZ25default_function_kernel_3E11ph_6_shared_$_0];
	ld.global.nc.f32 	%f68, [%rd5+4];
	fma.rn.f32 	%f69, %f68, %f67, %f49;
	ld.global.nc.f32 	%f70, [%rd5+100];
	fma.rn.f32 	%f71, %f70, %f67, %f51;
	ld.global.nc.f32 	%f72, [%rd5+196];
	fma.rn.f32 	%f73, %f72, %f67, %f53;
	ld.global.nc.f32 	%f74, [%rd5+36];
	fma.rn.f32 	%f75, %f74, %f67, %f55;
	ld.global.nc.f32 	%f76, [%rd5+132];
	fma.rn.f32 	%f77, %f76, %f67, %f57;
	ld.global.nc.f32 	%f78, [%rd5+228];
	fma.rn.f32 	%f79, %f78, %f67, %f59;
	ld.global.nc.f32 	%f80, [%rd5+68];
	fma.rn.f32 	%f81, %f80, %f67, %f61;
	ld.global.nc.f32 	%f82, [%rd5+164];
	fma.rn.f32 	%f83, %f82, %f67, %f63;
	ld.global.nc.f32 	%f84, [%rd5+260];
	fma.rn.f32 	%f85, %f84, %f67, %f65;
	bar.sync 	0;
	ld.global.nc.f32 	%f86, [%rd8+40];
	st.shared.f32 	[_ZZ25default_function_kernel_3E11ph_6_shared_$_0], %f86;
	bar.sync 	0;
	ld.shared.f32 	%f87, [_ZZ25default_function_kernel_3E11ph_6_shared_$_0];
	ld.global.nc.f32 	%f88, [%rd5+8];
	fma.rn.f32 	%f89, %f88, %f87, %f69;
	ld.global.nc.f32 	%f90, [%rd5+104];
	fma.rn.f32 	%f91, %f90, %f87, %f71;
	ld.global.nc.f32 	%f92, [%rd5+200];
	fma.rn.f32 	%f93, %f92, %f87, %f73;
	ld.global.nc.f32 	%f94, [%rd5+40];
	fma.rn.f32 	%f95, %f94, %f87, %f75;
	ld.global.nc.f32 	%f96, [%rd5+136];
	fma.rn.f32 	%f97, %f96, %f87, %f77;
	ld.global.nc.f32 	%f98, [%rd5+232];
	fma.rn.f32 	%f99, %f98, %f87, %f79;
	ld.global.nc.f32 	%f100, [%rd5+72];
	fma.rn.f32 	%f101, %f100, %f87, %f81;
	ld.global.nc.f32 	%f102, [%rd5+168];
	fma.rn.f32 	%f103, %f102, %f87, %f83;
	ld.global.nc.f32 	%f104, [%rd5+264];
	fma.rn.f32 	%f105, %f104, %f87, %f85;
	bar.sync 	0;
	ld.global.nc.f32 	%f106, [%rd8+60];
	st.shared.f32 	[_ZZ25default_function_kernel_3E11ph_6_shared_$_0], %f106;
	bar.sync 	0;
	ld.shared.f32 	%f107, [_ZZ25default_function_kernel_3E11ph_6_shared_$_0];
	ld.global.nc.f32 	%f108, [%rd5+12];
	fma.rn.f32 	%f109, %f108, %f107, %f89;
	ld.global.nc.f32 	%f110, [%rd5+108];
	fma.rn.f32 	%f111, %f110, %f107, %f91;
	ld.global.nc.f32 	%f112, [%rd5+204];
	fma.rn.f32 	%f113, %f112, %f107, %f93;
	ld.global.nc.f32 	%f114, [%rd5+44];
	fma.rn.f32 	%f115, %f114, %f107, %f95;
	ld.global.nc.f32 	%f116, [%rd5+140];
	fma.rn.f32 	%f117, %f116, %f107, %f97;
	ld.global.nc.f32 	%f118, [%rd5+236];
	fma.rn.f32 	%f119, %f118, %f107, %f99;
	ld.global.nc.f32 	%f120, [%rd5+76];
	fma.rn.f32 	%f121, %f120, %f107, %f101;
	ld.global.nc.f32 	%f122, [%rd5+172];
	fma.rn.f32 	%f123, %f122, %f107, %f103;
	ld.global.nc.f32 	%f124, [%rd5+268];
	fma.rn.f32 	%f125, %f124, %f107, %f105;
	bar.sync 	0;
	ld.global.nc.f32 	%f126, [%rd8+80];
	st.shared.f32 	[_ZZ25default_function_kernel_3E11ph_6_shared_$_0], %f126;
	bar.sync 	0;
	ld.shared.f32 	%f127, [_ZZ25default_function_kernel_3E11ph_6_shared_$_0];
	ld.global.nc.f32 	%f128, [%rd5+16];
	fma.rn.f32 	%f129, %f128, %f127, %f109;
	ld.global.nc.f32 	%f130, [%rd5+112];
	fma.rn.f32 	%f131, %f130, %f127, %f111;
	ld.global.nc.f32 	%f132, [%rd5+208];
	fma.rn.f32 	%f133, %f132, %f127, %f113;
	ld.global.nc.f32 	%f134, [%rd5+48];
	fma.rn.f32 	%f135, %f134, %f127, %f115;
	ld.global.nc.f32 	%f136, [%rd5+144];
	fma.rn.f32 	%f137, %f136, %f127, %f117;
	ld.global.nc.f32 	%f138, [%rd5+240];
	fma.rn.f32 	%f139, %f138, %f127, %f119;
	ld.global.nc.f32 	%f140, [%rd5+80];
	fma.rn.f32 	%f141, %f140, %f127, %f121;
	ld.global.nc.f32 	%f142, [%rd5+176];
	fma.rn.f32 	%f143, %f142, %f127, %f123;
	ld.global.nc.f32 	%f144, [%rd5+272];
	fma.rn.f32 	%f145, %f144, %f127, %f125;
	bar.sync 	0;
	ld.global.nc.f32 	%f146, [%rd8+100];
	st.shared.f32 	[_ZZ25default_function_kernel_3E11ph_6_shared_$_0], %f146;
	bar.sync 	0;
	ld.shared.f32 	%f147, [_ZZ25default_function_kernel_3E11ph_6_shared_$_0];
	ld.global.nc.f32 	%f148, [%rd5+20];
	fma.rn.f32 	%f149, %f148, %f147, %f129;
	ld.global.nc.f32 	%f150, [%rd5+116];
	fma.rn.f32 	%f151, %f150, %f147, %f131;
	ld.global.nc.f32 	%f152, [%rd5+212];
	fma.rn.f32 	%f153, %f152, %f147, %f133;
	ld.global.nc.f32 	%f154, [%rd5+52];
	fma.rn.f32 	%f155, %f154, %f147, %f135;
	ld.global.nc.f32 	%f156, [%rd5+148];
	fma.rn.f32 	%f157, %f156, %f147, %f137;
	ld.global.nc.f32 	%f158, [%rd5+244];
	fma.rn.f32 	%f159, %f158, %f147, %f139;
	ld.global.nc.f32 	%f160, [%rd5+84];
	fma.rn.f32 	%f161, %f160, %f147, %f141;
	ld.global.nc.f32 	%f162, [%rd5+180];
	fma.rn.f32 	%f163, %f162, %f147, %f143;
	ld.global.nc.f32 	%f164, [%rd5+276];
	fma.rn.f32 	%f165, %f164, %f147, %f145;
	bar.sync 	0;
	ld.global.nc.f32 	%f166, [%rd8+120];
	st.shared.f32 	[_ZZ25default_function_kernel_3E11ph_6_shared_$_0], %f166;
	bar.sync 	0;
	ld.shared.f32 	%f167, [_ZZ25default_function_kernel_3E11ph_6_shared_$_0];
	ld.global.nc.f32 	%f168, [%rd5+24];
	fma.rn.f32 	%f169, %f168, %f167, %f149;
	ld.global.nc.f32 	%f170, [%rd5+120];
	fma.rn.f32 	%f171, %f170, %f167, %f151;
	ld.global.nc.f32 	%f172, [%rd5+216];
	fma.rn.f32 	%f173, %f172, %f167, %f153;
	ld.global.nc.f32 	%f174, [%rd5+56];
	fma.rn.f32 	%f175, %f174, %f167, %f155;
	ld.global.nc.f32 	%f176, [%rd5+152];
	fma.rn.f32 	%f177, %f176, %f167, %f157;
	ld.global.nc.f32 	%f178, [%rd5+248];
	fma.rn.f32 	%f179, %f178, %f167, %f159;
	ld.global.nc.f32 	%f180, [%rd5+88];
	fma.rn.f32 	%f181, %f180, %f167, %f161;
	ld.global.nc.f32 	%f182, [%rd5+184];
	fma.rn.f32 	%f183, %f182, %f167, %f163;
	ld.global.nc.f32 	%f184, [%rd5+280];
	fma.rn.f32 	%f185, %f184, %f167, %f165;
	bar.sync 	0;
	ld.global.nc.f32 	%f186, [%rd8+140];
	st.shared.f32 	[_ZZ25default_function_kernel_3E11ph_6_shared_$_0], %f186;
	bar.sync 	0;
	ld.shared.f32 	%f187, [_ZZ25default_function_kernel_3E11ph_6_shared_$_0];
	ld.global.nc.f32 	%f188, [%rd5+28];
	fma.rn.f32 	%f1, %f188, %f187, %f169;
	ld.global.nc.f32 	%f189, [%rd5+124];
	fma.rn.f32 	%f2, %f189, %f187, %f171;
	ld.global.nc.f32 	%f190, [%rd5+220];
	fma.rn.f32 	%f3, %f190, %f187, %f173;
	ld.global.nc.f32 	%f191, [%rd5+60];
	fma.rn.f32 	%f4, %f191, %f187, %f175;
	ld.global.nc.f32 	%f192, [%rd5+156];
	fma.rn.f32 	%f5, %f192, %f187, %f177;
	ld.global.nc.f32 	%f193, [%rd5+252];
	fma.rn.f32 	%f6, %f193, %f187, %f179;
	ld.global.nc.f32 	%f194, [%rd5+92];
	fma.rn.f32 	%f7, %f194, %f187, %f181;
	ld.global.nc.f32 	%f195, [%rd5+188];
	fma.rn.f32 	%f8, %f195, %f187, %f183;
	ld.global.nc.f32 	%f196, [%rd5+284];
	fma.rn.f32 	%f9, %f196, %f187, %f185;
	abs.f32 	%f197, %f1;
	mov.f32 	%f198, 0f3F800000;
	sub.f32 	%f199, %f198, %f197;
	rcp.approx.ftz.f32 	%f200, %f199;
	add.f32 	%f201, %f200, %f200;
	mul.f32 	%f202, %f197, %f201;
	setp.gt.f32 	%p1, %f197, 0f7E800000;
	selp.f32 	%f10, 0fC0000000, %f202, %p1;
	add.rz.f32 	%f203, %f10, %f198;
	mov.b32 	%r11, %f203;
	add.s32 	%r12, %r11, -1061158912;
	and.b32  	%r13, %r12, -8388608;
	mov.b32 	%r2, %f10;
	sub.s32 	%r14, %r2, %r13;
	mov.b32 	%f204, %r14;
	sub.s32 	%r15, 1082130432, %r13;
	mov.b32 	%f205, %r15;
	fma.rn.f32 	%f206, %f205, 0f3E800000, 0fBF800000;
	add.f32 	%f207, %f206, %f204;
	cvt.rn.f32.s32 	%f208, %r13;
	mul.f32 	%f209, %f208, 0f34000000;
	fma.rn.f32 	%f210, %f207, 0fBD39BF78, 0f3DD80012;
	fma.rn.f32 	%f211, %f210, %f207, 0fBE0778E0;
	fma.rn.f32 	%f212, %f211, %f207, 0f3E146475;
	fma.rn.f32 	%f213, %f212, %f207, 0fBE2A68DD;
	fma.rn.f32 	%f214, %f213, %f207, 0f3E4CAF9E;
	fma.rn.f32 	%f215, %f214, %f207, 0fBE800042;
	fma.rn.f32 	%f216, %f215, %f207, 0f3EAAAAE6;
	fma.rn.f32 	%f217, %f216, %f207, 0fBF000000;
	mul.f32 	%f218, %f207, %f217;
	fma.rn.f32 	%f219, %f218, %f207, %f207;
	fma.rn.f32 	%f449, %f209, 0f3F317218, %f219;
	setp.lt.u32 	%p2, %r2, 2139095040;
	@%p2 bra 	$L__BB1_2;
	setp.gt.s32 	%p3, %r2, -1082130432;
	fma.rn.f32 	%f220, %f10, 0f7F800000, 0f7F800000;
	selp.f32 	%f221, %f220, %f449, %p3;
	setp.eq.f32 	%p4, %f10, 0f00000000;
	selp.f32 	%f449, 0f80000000, %f221, %p4;
$L__BB1_2:
	mov.f32 	%f222, 0f3F000000;
	copysign.f32 	%f223, %f1, %f222;
	mul.f32 	%f224, %f223, %f449;
	cvta.to.global.u64 	%rd9, %rd2;
	add.s64 	%rd1, %rd9, %rd7;
	st.global.f32 	[%rd1], %f224;
	abs.f32 	%f225, %f2;
	mov.f32 	%f226, 0f3F800000;
	sub.f32 	%f227, %f226, %f225;
	rcp.approx.ftz.f32 	%f228, %f227;
	add.f32 	%f229, %f228, %f228;
	mul.f32 	%f230, %f225, %f229;
	setp.gt.f32 	%p5, %f225, 0f7E800000;
	selp.f32 	%f14, 0fC0000000, %f230, %p5;
	add.rz.f32 	%f231, %f14, %f226;
	mov.b32 	%r16, %f231;
	add.s32 	%r17, %r16, -1061158912;
	and.b32  	%r18, %r17, -8388608;
	mov.b32 	%r3, %f14;
	sub.s32 	%r19, %r3, %r18;
	mov.b32 	%f232, %r19;
	sub.s32 	%r20, 1082130432, %r18;
	mov.b32 	%f233, %r20;
	fma.rn.f32 	%f234, %f233, 0f3E800000, 0fBF800000;
	add.f32 	%f235, %f234, %f232;
	cvt.rn.f32.s32 	%f236, %r18;
	mul.f32 	%f237, %f236, 0f34000000;
	fma.rn.f32 	%f238, %f235, 0fBD39BF78, 0f3DD80012;
	fma.rn.f32 	%f239, %f238, %f235, 0fBE0778E0;
	fma.rn.f32 	%f240, %f239, %f235, 0f3E146475;
	fma.rn.f32 	%f241, %f240, %f235, 0fBE2A68DD;
	fma.rn.f32 	%f242, %f241, %f235, 0f3E4CAF9E;
	fma.rn.f32 	%f243, %f242, %f235, 0fBE800042;
	fma.rn.f32 	%f244, %f243, %f235, 0f3EAAAAE6;
	fma.rn.f32 	%f245, %f244, %f235, 0fBF000000;
	mul.f32 	%f246, %f235, %f245;
	fma.rn.f32 	%f247, %f246, %f235, %f235;
	fma.rn.f32 	%f450, %f237, 0f3F317218, %f247;
	setp.lt.u32 	%p6, %r3, 2139095040;
	@%p6 bra 	$L__BB1_4;
	setp.gt.s32 	%p7, %r3, -1082130432;
	fma.rn.f32 	%f248, %f14, 0f7F800000, 0f7F800000;
	selp.f32 	%f249, %f248, %f450, %p7;
	setp.eq.f32 	%p8, %f14, 0f00000000;
	selp.f32 	%f450, 0f80000000, %f249, %p8;
$L__BB1_4:
	mov.f32 	%f250, 0f3F000000;
	copysign.f32 	%f251, %f2, %f250;
	mul.f32 	%f252, %f251, %f450;
	st.global.f32 	[%rd1+60], %f252;
	abs.f32 	%f253, %f3;
	mov.f32 	%f254, 0f3F800000;
	sub.f32 	%f255, %f254, %f253;
	rcp.approx.ftz.f32 	%f256, %f255;
	add.f32 	%f257, %f256, %f256;
	mul.f32 	%f258, %f253, %f257;
	setp.gt.f32 	%p9, %f253, 0f7E800000;
	selp.f32 	%f18, 0fC0000000, %f258, %p9;
	add.rz.f32 	%f259, %f18, %f254;
	mov.b32 	%r21, %f259;
	add.s32 	%r22, %r21, -1061158912;
	and.b32  	%r23, %r22, -8388608;
	mov.b32 	%r4, %f18;
	sub.s32 	%r24, %r4, %r23;
	mov.b32 	%f260, %r24;
	sub.s32 	%r25, 1082130432, %r23;
	mov.b32 	%f261, %r25;
	fma.rn.f32 	%f262, %f261, 0f3E800000, 0fBF800000;
	add.f32 	%f263, %f262, %f260;
	cvt.rn.f32.s32 	%f264, %r23;
	mul.f32 	%f265, %f264, 0f34000000;
	fma.rn.f32 	%f266, %f263, 0fBD39BF78, 0f3DD80012;
	fma.rn.f32 	%f267, %f266, %f263, 0fBE0778E0;
	fma.rn.f32 	%f268, %f267, %f263, 0f3E146475;
	fma.rn.f32 	%f269, %f268, %f263, 0fBE2A68DD;
	fma.rn.f32 	%f270, %f269, %f263, 0f3E4CAF9E;
	fma.rn.f32 	%f271, %f270, %f263, 0fBE800042;
	fma.rn.f32 	%f272, %f271, %f263, 0f3EAAAAE6;
	fma.rn.f32 	%f273, %f272, %f263, 0fBF000000;
	mul.f32 	%f274, %f263, %f273;
	fma.rn.f32 	%f275, %f274, %f263, %f263;
	fma.rn.f32 	%f451, %f265, 0f3F317218, %f275;
	setp.lt.u32 	%p10, %r4, 2139095040;
	@%p10 bra 	$L__BB1_6;
	setp.gt.s32 	%p11, %r4, -1082130432;
	fma.rn.f32 	%f276, %f18, 0f7F800000, 0f7F800000;
	selp.f32 	%f277, %f276, %f451, %p11;
	setp.eq.f32 	%p12, %f18, 0f00000000;
	selp.f32 	%f451, 0f80000000, %f277, %p12;
$L__BB1_6:
	mov.f32 	%f278, 0f3F000000;
	copysign.f32 	%f279, %f3, %f278;
	mul.f32 	%f280, %f279, %f451;
	st.global.f32 	[%rd1+120], %f280;
	abs.f32 	%f281, %f4;
	mov.f32 	%f282, 0f3F800000;
	sub.f32 	%f283, %f282, %f281;
	rcp.approx.ftz.f32 	%f284, %f283;
	add.f32 	%f285, %f284, %f284;
	mul.f32 	%f286, %f281, %f285;
	setp.gt.f32 	%p13, %f281, 0f7E800000;
	selp.f32 	%f22, 0fC0000000, %f286, %p13;
	add.rz.f32 	%f287, %f22, %f282;
	mov.b32 	%r26, %f287;
	add.s32 	%r27, %r26, -1061158912;
	and.b32  	%r28, %r27, -8388608;
	mov.b32 	%r5, %f22;
	sub.s32 	%r29, %r5, %r28;
	mov.b32 	%f288, %r29;
	sub.s32 	%r30, 1082130432, %r28;
	mov.b32 	%f289, %r30;
	fma.rn.f32 	%f290, %f289, 0f3E800000, 0fBF800000;
	add.f32 	%f291, %f290, %f288;
	cvt.rn.f32.s32 	%f292, %r28;
	mul.f32 	%f293, %f292, 0f34000000;
	fma.rn.f32 	%f294, %f291, 0fBD39BF78, 0f3DD80012;
	fma.rn.f32 	%f295, %f294, %f291, 0fBE0778E0;
	fma.rn.f32 	%f296, %f295, %f291, 0f3E146475;
	fma.rn.f32 	%f297, %f296, %f291, 0fBE2A68DD;
	fma.rn.f32 	%f298, %f297, %f291, 0f3E4CAF9E;
	fma.rn.f32 	%f299, %f298, %f291, 0fBE800042;
	fma.rn.f32 	%f300, %f299, %f291, 0f3EAAAAE6;
	fma.rn.f32 	%f301, %f300, %f291, 0fBF000000;
	mul.f32 	%f302, %f291, %f301;
	fma.rn.f32 	%f303, %f302, %f291, %f291;
	fma.rn.f32 	%f452, %f293, 0f3F317218, %f303;
	setp.lt.u32 	%p14, %r5, 2139095040;
	@%p14 bra 	$L__BB1_8;
	setp.gt.s32 	%p15, %r5, -1082130432;
	fma.rn.f32 	%f304, %f22, 0f7F800000, 0f7F800000;
	selp.f32 	%f305, %f304, %f452, %p15;
	setp.eq.f32 	%p16, %f22, 0f00000000;
	selp.f32 	%f452, 0f80000000, %f305, %p16;
$L__BB1_8:
	mov.f32 	%f306, 0f3F000000;
	copysign.f32 	%f307, %f4, %f306;
	mul.f32 	%f308, %f307, %f452;
	st.global.f32 	[%rd1+20], %f308;
	abs.f32 	%f309, %f5;
	mov.f32 	%f310, 0f3F800000;
	sub.f32 	%f311, %f310, %f309;
	rcp.approx.ftz.f32 	%f312, %f311;
	add.f32 	%f313, %f312, %f312;
	mul.f32 	%f314, %f309, %f313;
	setp.gt.f32 	%p17, %f309, 0f7E800000;
	selp.f32 	%f26, 0fC0000000, %f314, %p17;
	add.rz.f32 	%f315, %f26, %f310;
	mov.b32 	%r31, %f315;
	add.s32 	%r32, %r31, -1061158912;
	and.b32  	%r33, %r32, -8388608;
	mov.b32 	%r6, %f26;
	sub.s32 	%r34, %r6, %r33;
	mov.b32 	%f316, %r34;
	sub.s32 	%r35, 1082130432, %r33;
	mov.b32 	%f317, %r35;
	fma.rn.f32 	%f318, %f317, 0f3E800000, 0fBF800000;
	add.f32 	%f319, %f318, %f316;
	cvt.rn.f32.s32 	%f320, %r33;
	mul.f32 	%f321, %f320, 0f34000000;
	fma.rn.f32 	%f322, %f319, 0fBD39BF78, 0f3DD80012;
	fma.rn.f32 	%f323, %f322, %f319, 0fBE0778E0;
	fma.rn.f32 	%f324, %f323, %f319, 0f3E146475;
	fma.rn.f32 	%f325, %f324, %f319, 0fBE2A68DD;
	fma.rn.f32 	%f326, %f325, %f319, 0f3E4CAF9E;
	fma.rn.f32 	%f327, %f326, %f319, 0fBE800042;
	fma.rn.f32 	%f328, %f327, %f319, 0f3EAAAAE6;
	fma.rn.f32 	%f329, %f328, %f319, 0fBF000000;
	mul.f32 	%f330, %f319, %f329;
	fma.rn.f32 	%f331, %f330, %f319, %f319;
	fma.rn.f32 	%f453, %f321, 0f3F317218, %f331;
	setp.lt.u32 	%p18, %r6, 2139095040;
	@%p18 bra 	$L__BB1_10;
	setp.gt.s32 	%p19, %r6, -1082130432;
	fma.rn.f32 	%f332, %f26, 0f7F800000, 0f7F800000;
	selp.f32 	%f333, %f332, %f453, %p19;
	setp.eq.f32 	%p20, %f26, 0f00000000;
	selp.f32 	%f453, 0f80000000, %f333, %p20;
$L__BB1_10:
	mov.f32 	%f334, 0f3F000000;
	copysign.f32 	%f335, %f5, %f334;
	mul.f32 	%f336, %f335, %f453;
	st.global.f32 	[%rd1+80], %f336;
	abs.f32 	%f337, %f6;
	mov.f32 	%f338, 0f3F800000;
	sub.f32 	%f339, %f338, %f337;
	rcp.approx.ftz.f32 	%f340, %f339;
	add.f32 	%f341, %f340, %f340;
	mul.f32 	%f342, %f337, %f341;
	setp.gt.f32 	%p21, %f337, 0f7E800000;
	selp.f32 	%f30, 0fC0000000, %f342, %p21;
	add.rz.f32 	%f343, %f30, %f338;
	mov.b32 	%r36, %f343;
	add.s32 	%r37, %r36, -1061158912;
	and.b32  	%r38, %r37, -8388608;
	mov.b32 	%r7, %f30;
	sub.s32 	%r39, %r7, %r38;
	mov.b32 	%f344, %r39;
	sub.s32 	%r40, 1082130432, %r38;
	mov.b32 	%f345, %r40;
	fma.rn.f32 	%f346, %f345, 0f3E800000, 0fBF800000;
	add.f32 	%f347, %f346, %f344;
	cvt.rn.f32.s32 	%f348, %r38;
	mul.f32 	%f349, %f348, 0f34000000;
	fma.rn.f32 	%f350, %f347, 0fBD39BF78, 0f3DD80012;
	fma.rn.f32 	%f351, %f350, %f347, 0fBE0778E0;
	fma.rn.f32 	%f352, %f351, %f347, 0f3E146475;
	fma.rn.f32 	%f353, %f352, %f347, 0fBE2A68DD;
	fma.rn.f32 	%f354, %f353, %f347, 0f3E4CAF9E;
	fma.rn.f32 	%f355, %f354, %f347, 0fBE800042;
	fma.rn.f32 	%f356, %f355, %f347, 0f3EAAAAE6;
	fma.rn.f32 	%f357, %f356, %f347, 0fBF000000;
	mul.f32 	%f358, %f347, %f357;
	fma.rn.f32 	%f359, %f358, %f347, %f347;
	fma.rn.f32 	%f454, %f349, 0f3F317218, %f359;
	setp.lt.u32 	%p22, %r7, 2139095040;
	@%p22 bra 	$L__BB1_12;
	setp.gt.s32 	%p23, %r7, -1082130432;
	fma.rn.f32 	%f360, %f30, 0f7F800000, 0f7F800000;
	selp.f32 	%f361, %f360, %f454, %p23;
	setp.eq.f32 	%p24, %f30, 0f00000000;
	selp.f32 	%f454, 0f80000000, %f361, %p24;
$L__BB1_12:
	mov.f32 	%f362, 0f3F000000;
	copysign.f32 	%f363, %f6, %f362;
	mul.f32 	%f364, %f363, %f454;
	st.global.f32 	[%rd1+140], %f364;
	abs.f32 	%f365, %f7;
	mov.f32 	%f366, 0f3F800000;
	sub.f32 	%f367, %f366, %f365;
	rcp.approx.ftz.f32 	%f368, %f367;
	add.f32 	%f369, %f368, %f368;
	mul.f32 	%f370, %f365, %f369;
	setp.gt.f32 	%p25, %f365, 0f7E800000;
	selp.f32 	%f34, 0fC0000000, %f370, %p25;
	add.rz.f32 	%f371, %f34, %f366;
	mov.b32 	%r41, %f371;
	add.s32 	%r42, %r41, -1061158912;
	and.b32  	%r43, %r42, -8388608;
	mov.b32 	%r8, %f34;
	sub.s32 	%r44, %r8, %r43;
	mov.b32 	%f372, %r44;
	sub.s32 	%r45, 1082130432, %r43;
	mov.b32 	%f373, %r45;
	fma.rn.f32 	%f374, %f373, 0f3E800000, 0fBF800000;
	add.f32 	%f375, %f374, %f372;
	cvt.rn.f32.s32 	%f376, %r43;
	mul.f32 	%f377, %f376, 0f34000000;
	fma.rn.f32 	%f378, %f375, 0fBD39BF78, 0f3DD80012;
	fma.rn.f32 	%f379, %f378, %f375, 0fBE0778E0;
	fma.rn.f32 	%f380, %f379, %f375, 0f3E146475;
	fma.rn.f32 	%f381, %f380, %f375, 0fBE2A68DD;
	fma.rn.f32 	%f382, %f381, %f375, 0f3E4CAF9E;
	fma.rn.f32 	%f383, %f382, %f375, 0fBE800042;
	fma.rn.f32 	%f384, %f383, %f375, 0f3EAAAAE6;
	fma.rn.f32 	%f385, %f384, %f375, 0fBF000000;
	mul.f32 	%f386, %f375, %f385;
	fma.rn.f32 	%f387, %f386, %f375, %f375;
	fma.rn.f32 	%f455, %f377, 0f3F317218, %f387;
	setp.lt.u32 	%p26, %r8, 2139095040;
	@%p26 bra 	$L__BB1_14;
	setp.gt.s32 	%p27, %r8, -1082130432;
	fma.rn.f32 	%f388, %f34, 0f7F800000, 0f7F800000;
	selp.f32 	%f389, %f388, %f455, %p27;
	setp.eq.f32 	%p28, %f34, 0f00000000;
	selp.f32 	%f455, 0f80000000, %f389, %p28;
$L__BB1_14:
	mov.f32 	%f390, 0f3F000000;
	copysign.f32 	%f391, %f7, %f390;
	mul.f32 	%f392, %f391, %f455;
	st.global.f32 	[%rd1+40], %f392;
	abs.f32 	%f393, %f8;
	mov.f32 	%f394, 0f3F800000;
	sub.f32 	%f395, %f394, %f393;
	rcp.approx.ftz.f32 	%f396, %f395;
	add.f32 	%f397, %f396, %f396;
	mul.f32 	%f398, %f393, %f397;
	setp.gt.f32 	%p29, %f393, 0f7E800000;
	selp.f32 	%f38, 0fC0000000, %f398, %p29;
	add.rz.f32 	%f399, %f38, %f394;
	mov.b32 	%r46, %f399;
	add.s32 	%r47, %r46, -1061158912;
	and.b32  	%r48, %r47, -8388608;
	mov.b32 	%r9, %f38;
	sub.s32 	%r49, %r9, %r48;
	mov.b32 	%f400, %r49;
	sub.s32 	%r50, 1082130432, %r48;
	mov.b32 	%f401, %r50;
	fma.rn.f32 	%f402, %f401, 0f3E800000, 0fBF800000;
	add.f32 	%f403, %f402, %f400;
	cvt.rn.f32.s32 	%f404, %r48;
	mul.f32 	%f405, %f404, 0f34000000;
	fma.rn.f32 	%f406, %f403, 0fBD39BF78, 0f3DD80012;
	fma.rn.f32 	%f407, %f406, %f403, 0fBE0778E0;
	fma.rn.f32 	%f408, %f407, %f403, 0f3E146475;
	fma.rn.f32 	%f409, %f408, %f403, 0fBE2A68DD;
	fma.rn.f32 	%f410, %f409, %f403, 0f3E4CAF9E;
	fma.rn.f32 	%f411, %f410, %f403, 0fBE800042;
	fma.rn.f32 	%f412, %f411, %f403, 0f3EAAAAE6;
	fma.rn.f32 	%f413, %f412, %f403, 0fBF000000;
	mul.f32 	%f414, %f403, %f413;
	fma.rn.f32 	%f415, %f414, %f403, %f403;
	fma.rn.f32 	%f456, %f405, 0f3F317218, %f415;
	setp.lt.u32 	%p30, %r9, 2139095040;
	@%p30 bra 	$L__BB1_16;
	setp.gt.s32 	%p31, %r9, -1082130432;
	fma.rn.f32 	%f416, %f38, 0f7F800000, 0f7F800000;
	selp.f32 	%f417, %f416, %f456, %p31;
	setp.eq.f32 	%p32, %f38, 0f00000000;
	selp.f32 	%f456, 0f80000000, %f417, %p32;
$L__BB1_16:
	mov.f32 	%f418, 0f3F000000;
	copysign.f32 	%f419, %f8, %f418;
	mul.f32 	%f420, %f419, %f456;
	st.global.f32 	[%rd1+100], %f420;
	abs.f32 	%f421, %f9;
	mov.f32 	%f422, 0f3F800000;
	sub.f32 	%f423, %f422, %f421;
	rcp.approx.ftz.f32 	%f424, %f423;
	add.f32 	%f425, %f424, %f424;
	mul.f32 	%f426, %f421, %f425;
	setp.gt.f32 	%p33, %f421, 0f7E800000;
	selp.f32 	%f42, 0fC0000000, %f426, %p33;
	add.rz.f32 	%f427, %f42, %f422;
	mov.b32 	%r51, %f427;
	add.s32 	%r52, %r51, -1061158912;
	and.b32  	%r53, %r52, -8388608;
	mov.b32 	%r10, %f42;
	sub.s32 	%r54, %r10, %r53;
	mov.b32 	%f428, %r54;
	sub.s32 	%r55, 1082130432, %r53;
	mov.b32 	%f429, %r55;
	fma.rn.f32 	%f430, %f429, 0f3E800000, 0fBF800000;
	add.f32 	%f431, %f430, %f428;
	cvt.rn.f32.s32 	%f432, %r53;
	mul.f32 	%f433, %f432, 0f34000000;
	fma.rn.f32 	%f434, %f431, 0fBD39BF78, 0f3DD80012;
	fma.rn.f32 	%f435, %f434, %f431, 0fBE0778E0;
	fma.rn.f32 	%f436, %f435, %f431, 0f3E146475;
	fma.rn.f32 	%f437, %f436, %f431, 0fBE2A68DD;
	fma.rn.f32 	%f438, %f437, %f431, 0f3E4CAF9E;
	fma.rn.f32 	%f439, %f438, %f431, 0fBE800042;
	fma.rn.f32 	%f440, %f439, %f431, 0f3EAAAAE6;
	fma.rn.f32 	%f441, %f440, %f431, 0fBF000000;
	mul.f32 	%f442, %f431, %f441;
	fma.rn.f32 	%f443, %f442, %f431, %f431;
	fma.rn.f32 	%f457, %f433, 0f3F317218, %f443;
	setp.lt.u32 	%p34, %r10, 2139095040;
	@%p34 bra 	$L__BB1_18;
	setp.gt.s32 	%p35, %r10, -1082130432;
	fma.rn.f32 	%f444, %f42, 0f7F800000, 0f7F800000;
	selp.f32 	%f445, %f444, %f457, %p35;
	setp.eq.f32 	%p36, %f42, 0f00000000;
	selp.f32 	%f457, 0f80000000, %f445, %p36;
$L__BB1_18:
	mov.f32 	%f446, 0f3F000000;
	copysign.f32 	%f447, %f9, %f446;
	mul.f32 	%f448, %f447, %f457;
	st.global.f32 	[%rd1+160], %f448;
	ret;

}
	// .globl	default_function_kernel_1
.visible .entry default_function_kernel_1(
	.param .u64 .ptr .align 1 default_function_kernel_1_param_0,
	.param .u64 .ptr .align 1 default_function_kernel_1_param_1
)
.maxntid 32
{
	.reg .pred 	%p<4>;
	.reg .b32 	%r<8>;
	.reg .b32 	%f<21>;
	.reg .b64 	%rd<8>;

	ld.param.u64 	%rd1, [default_function_kernel_1_param_0];
	ld.param.u64 	%rd2, [default_function_kernel_1_param_1];
	mov.u32 	%r1, %ctaid.x;
	shl.b32 	%r3, %r1, 2;
	mov.u32 	%r2, %tid.x;
	shr.u32 	%r4, %r2, 3;
	or.b32  	%r5, %r3, %r4;
	setp.gt.u32 	%p1, %r5, 8;
	@%p1 bra 	$L__BB2_2;
	cvta.to.global.u64 	%rd3, %rd2;
	cvta.to.global.u64 	%rd4, %rd1;
	shl.b32 	%r6, %r1, 5;
	or.b32  	%r7, %r6, %r2;
	mul.wide.u32 	%rd5, %r7, 4;
	add.s64 	%rd6, %rd3, %rd5;
	ld.global.nc.f32 	%f1, [%rd6];
	abs.f32 	%f2, %f1;
	setp.gt.f32 	%p2, %f2, 0f3F800000;
	rcp.approx.ftz.f32 	%f3, %f2;
	selp.f32 	%f4, %f3, %f2, %p2;
	mul.f32 	%f5, %f4, %f4;
	fma.rn.f32 	%f6, %f5, 0f3B2090AA, 0fBC6BE14F;
	fma.rn.f32 	%f7, %f6, %f5, 0f3D23397E;
	fma.rn.f32 	%f8, %f7, %f5, 0fBD948A7A;
	fma.rn.f32 	%f9, %f8, %f5, 0f3DD76B21;
	fma.rn.f32 	%f10, %f9, %f5, 0fBE111E88;
	fma.rn.f32 	%f11, %f10, %f5, 0f3E4CAF60;
	fma.rn.f32 	%f12, %f11, %f5, 0fBEAAAA27;
	mul.f32 	%f13, %f5, %f12;
	fma.rn.f32 	%f14, %f13, %f4, %f4;
	neg.f32 	%f15, %f14;
	fma.rn.f32 	%f16, 0f3F6EE581, 0f3FD774EB, %f15;
	selp.f32 	%f17, %f16, %f14, %p2;
	setp.num.f32 	%p3, %f2, %f2;
	copysign.f32 	%f18, %f1, %f17;
	selp.f32 	%f19, %f18, %f17, %p3;
	cos.approx.f32 	%f20, %f19;
	add.s64 	%rd7, %rd4, %rd5;
	st.global.f32 	[%rd7], %f20;
$L__BB2_2:
	ret;

}
	// .globl	default_function_kernel_2
.visible .entry default_function_kernel_2(
	.param .u64 .ptr .align 1 default_function_kernel_2_param_0,
	.param .u64 .ptr .align 1 default_function_kernel_2_param_1
)
.maxntid 64
{
	.reg .pred 	%p<5>;
	.reg .b32 	%r<8>;
	.reg .b32 	%f<26>;
	.reg .b64 	%rd<8>;

	ld.param.u64 	%rd1, [default_function_kernel_2_param_0];
	ld.param.u64 	%rd2, [default_function_kernel_2_param_1];
	mov.u32 	%r1, %ctaid.x;
	shl.b32 	%r3, %r1, 3;
	mov.u32 	%r2, %tid.x;
	shr.u32 	%r4, %r2, 3;
	or.b32  	%r5, %r3, %r4;
	setp.gt.u32 	%p1, %r5, 8;
	@%p1 bra 	$L__BB3_2;
	cvta.to.global.u64 	%rd3, %rd2;
	cvta.to.global.u64 	%rd4, %rd1;
	shl.b32 	%r6, %r1, 6;
	or.b32  	%r7, %r6, %r2;
	mul.wide.u32 	%rd5, %r7, 4;
	add.s64 	%rd6, %rd3, %rd5;
	ld.global.nc.f32 	%f1, [%rd6];
	abs.f32 	%f2, %f1;
	fma.rn.f32 	%f3, %f2, 0fBF000000, 0f3F000000;
	rsqrt.approx.ftz.f32 	%f4, %f3;
	mul.f32 	%f5, %f4, %f3;
	mul.f32 	%f6, %f4, 0fBF000000;
	fma.rn.f32 	%f7, %f5, %f6, 0f3F000000;
	fma.rn.f32 	%f8, %f5, %f7, %f5;
	setp.eq.f32 	%p2, %f2, 0f3F800000;
	selp.f32 	%f9, 0f00000000, %f8, %p2;
	setp.gt.f32 	%p3, %f2, 0f3F0F5C29;
	selp.f32 	%f10, %f9, %f2, %p3;
	copysign.f32 	%f11, %f1, %f10;
	mul.f32 	%f12, %f11, %f11;
	fma.rn.f32 	%f13, %f12, 0f3D10ECEF, 0f3C8B1ABB;
	fma.rn.f32 	%f14, %f13, %f12, 0f3CFC028C;
	fma.rn.f32 	%f15, %f14, %f12, 0f3D372139;
	fma.rn.f32 	%f16, %f15, %f12, 0f3D9993DB;
	fma.rn.f32 	%f17, %f16, %f12, 0f3E2AAAC6;
	mul.f32 	%f18, %f12, %f17;
	fma.rn.f32 	%f19, %f18, %f11, %f11;
	neg.f32 	%f20, %f19;
	selp.f32 	%f21, %f19, %f20, %p3;
	fma.rn.f32 	%f22, 0f3F6EE581, 0f3FD774EB, %f21;
	setp.gt.f32 	%p4, %f1, 0f3F0F5C29;
	selp.f32 	%f23, %f19, %f22, %p4;
	add.f32 	%f24, %f23, %f23;
	selp.f32 	%f25, %f24, %f23, %p3;
	add.s64 	%rd7, %rd4, %rd5;
	st.global.f32 	[%rd7], %f25;
$L__BB3_2:
	ret;

}


// ===== COMPILED SASS (sm_100) =====

	.target	sm_100

	.elftype	@"ET_EXEC"


//--------------------- .note.nv.tkinfo           --------------------------
	.section	.note.nv.tkinfo,"",@"SHT_NOTE"
	.sectionflags	@"SHF_NOTE_NV_TKINFO"
	.tkinfo
        /*0018*/ 	.word	0x00000002
        /*0030*/ 	.string	""
        /*0030*/ 	.string	"ptxas"
        /*0030*/ 	.string	"Cuda compilation tools, release 13.0, V13.0.88"
        /*0030*/ 	.string	"Build cuda_13.0.r13.0/compiler.36424714_0"
        /*0030*/ 	.string	"-arch sm_100 -m 64 "



//--------------------- .note.nv.cuinfo           --------------------------
	.section	.note.nv.cuinfo,"",@"SHT_NOTE"
	.sectionflags	@"SHF_NOTE_NV_CUINFO"
        /*0018*/ 	.short	0x0002
        /*001a*/ 	.short	0x0064
        /*001c*/ 	.short	0x0082
	.zero		2


//--------------------- .nv.info                  --------------------------
	.section	.nv.info,"",@"SHT_CUDA_INFO"
	.align	4


	//----- nvinfo : EIATTR_REGCOUNT
	.align		4
        /*0000*/ 	.byte	0x04, 0x2f
        /*0002*/ 	.short	(.L_1 - .L_0)
	.align		4
.L_0:
        /*0004*/ 	.word	index@(default_function_kernel)
        /*0008*/ 	.word	0x0000000c


	//----- nvinfo : EIATTR_FRAME_SIZE
	.align		4
.L_1:
        /*000c*/ 	.byte	0x04, 0x11
        /*000e*/ 	.short	(.L_3 - .L_2)
	.align		4
.L_2:
        /*0010*/ 	.word	index@(default_function_kernel)
        /*0014*/ 	.word	0x00000000


	//----- nvinfo : EIATTR_REGCOUNT
	.align		4
.L_3:
        /*0018*/ 	.byte	0x04, 0x2f
        /*001a*/ 	.short	(.L_5 - .L_4)
	.align		4
.L_4:
        /*001c*/ 	.word	index@(default_function_kernel_3)
        /*0020*/ 	.word	0x00000020


	//----- nvinfo : EIATTR_FRAME_SIZE
	.align		4
.L_5:
        /*0024*/ 	.byte	0x04, 0x11
        /*0026*/ 	.short	(.L_7 - .L_6)
	.align		4
.L_6:
        /*0028*/ 	.word	index@(default_function_kernel_3)
        /*002c*/ 	.word	0x00000000


	//----- nvinfo : EIATTR_REGCOUNT
	.align		4
.L_7:
        /*0030*/ 	.byte	0x04, 0x2f
        /*0032*/ 	.short	(.L_9 - .L_8)
	.align		4
.L_8:
        /*0034*/ 	.word	index@(default_function_kernel_1)
        /*0038*/ 	.word	0x0000000c


	//----- nvinfo : EIATTR_FRAME_SIZE
	.align		4
.L_9:
        /*003c*/ 	.byte	0x04, 0x11
        /*003e*/ 	.short	(.L_11 - .L_10)
	.align		4
.L_10:
        /*0040*/ 	.word	index@(default_function_kernel_1)
        /*0044*/ 	.word	0x00000000


	//----- nvinfo : EIATTR_REGCOUNT
	.align		4
.L_11:
        /*0048*/ 	.byte	0x04, 0x2f
        /*004a*/ 	.short	(.L_13 - .L_12)
	.align		4
.L_12:
        /*004c*/ 	.word	index@(default_function_kernel_2)
        /*0050*/ 	.word	0x0000000c


	//----- nvinfo : EIATTR_FRAME_SIZE
	.align		4
.L_13:
        /*0054*/ 	.byte	0x04, 0x11
        /*0056*/ 	.short	(.L_15 - .L_14)
	.align		4
.L_14:
        /*0058*/ 	.word	index@(default_function_kernel_2)
        /*005c*/ 	.word	0x00000000


	//----- nvinfo : EIATTR_MIN_STACK_SIZE
	.align		4
.L_15:
        /*0060*/ 	.byte	0x04, 0x12
        /*0062*/ 	.short	(.L_17 - .L_16)
	.align		4
.L_16:
        /*0064*/ 	.word	index@(default_function_kernel_2)
        /*0068*/ 	.word	0x00000000


	//----- nvinfo : EIATTR_MIN_STACK_SIZE
	.align		4
.L_17:
        /*006c*/ 	.byte	0x04, 0x12
        /*006e*/ 	.short	(.L_19 - .L_18)
	.align		4
.L_18:
        /*0070*/ 	.word	index@(default_function_kernel_1)
        /*0074*/ 	.word	0x00000000


	//----- nvinfo : EIATTR_MIN_STACK_SIZE
	.align		4
.L_19:
        /*0078*/ 	.byte	0x04, 0x12
        /*007a*/ 	.short	(.L_21 - .L_20)
	.align		4
.L_20:
        /*007c*/ 	.word	index@(default_function_kernel_3)
        /*0080*/ 	.word	0x00000000


	//----- nvinfo : EIATTR_MIN_STACK_SIZE
	.align		4
.L_21:
        /*0084*/ 	.byte	0x04, 0x12
        /*0086*/ 	.short	(.L_23 - .L_22)
	.align		4
.L_22:
        /*0088*/ 	.word	index@(default_function_kernel)
        /*008c*/ 	.word	0x00000000
.L_23:


//--------------------- .nv.compat                --------------------------
	.section	.nv.compat,"",@"SHT_CUDA_COMPAT_INFO"
	.align	4
        /*0000*/ 	.byte	0x02, 0x09, 0x00, 0x00, 0x02, 0x02, 0x01, 0x00, 0x02, 0x05, 0x05, 0x00, 0x03, 0x07, 0x01, 0x01
        /*0010*/ 	.byte	0x02, 0x03, 0x00, 0x00, 0x02, 0x06, 0x01, 0x00, 0x04, 0x0b, 0x08, 0x00, 0x01, 0x00, 0x00, 0x00
        /*0020*/ 	.byte	0x00, 0x00, 0x00, 0x00


//--------------------- .nv.info.default_function_kernel_2 --------------------------
	.section	.nv.info.default_function_kernel_2,"",@"SHT_CUDA_INFO"
	.sectionflags	@""
	.align	4


	//----- nvinfo : EIATTR_CUDA_API_VERSION
	.align		4
        /*0000*/ 	.byte	0x04, 0x37
        /*0002*/ 	.short	(.L_25 - .L_24)
.L_24:
        /*0004*/ 	.word	0x00000082


	//----- nvinfo : EIATTR_KPARAM_INFO
	.align		4
.L_25:
        /*0008*/ 	.byte	0x04, 0x17
        /*000a*/ 	.short	(.L_27 - .L_26)
.L_26:
        /*000c*/ 	.word	0x00000000
        /*0010*/ 	.short	0x0001
        /*0012*/ 	.short	0x0008
        /*0014*/ 	.byte	0x00, 0xf5, 0x21, 0x00


	//----- nvinfo : EIATTR_KPARAM_INFO
	.align		4
.L_27:
        /*0018*/ 	.byte	0x04, 0x17
        /*001a*/ 	.short	(.L_29 - .L_28)
.L_28:
        /*001c*/ 	.word	0x00000000
        /*0020*/ 	.short	0x0000
        /*0022*/ 	.short	0x0000
        /*0024*/ 	.byte	0x00, 0xf5, 0x21, 0x00


	//----- nvinfo : EIATTR_SPARSE_MMA_MASK
	.align		4
.L_29:
        /*0028*/ 	.byte	0x03, 0x50
        /*002a*/ 	.short	0x0000


	//----- nvinfo : EIATTR_MAXREG_COUNT
	.align		4
        /*002c*/ 	.byte	0x03, 0x1b
        /*002e*/ 	.short	0x00ff


	//----- nvinfo : EIATTR_MERCURY_ISA_VERSION
	.align		4
        /*0030*/ 	.byte	0x03, 0x5f
        /*0032*/ 	.short	0x0101


	//----- nvinfo : EIATTR_VRC_CTA_INIT_COUNT
	.align		4
        /*0034*/ 	.byte	0x02, 0x4a
	.zero		1
	.zero		1


	//----- nvinfo : EIATTR_EXIT_INSTR_OFFSETS
	.align		4
        /*0038*/ 	.byte	0x04, 0x1c
        /*003a*/ 	.short	(.L_31 - .L_30)


	//   ....[0]....
.L_30:
        /*003c*/ 	.word	0x00000070


	//   ....[1]....
        /*0040*/ 	.word	0x000002b0


	//----- nvinfo : EIATTR_MAX_THREADS
	.align		4
.L_31:
        /*0044*/ 	.byte	0x04, 0x05
        /*0046*/ 	.short	(.L_33 - .L_32)
.L_32:
        /*0048*/ 	.word	0x00000040
        /*004c*/ 	.word	0x00000001
        /*0050*/ 	.word	0x00000001


	//----- nvinfo : EIATTR_CBANK_PARAM_SIZE
	.align		4
.L_33:
        /*0054*/ 	.byte	0x03, 0x19
        /*0056*/ 	.short	0x0010


	//----- nvinfo : EIATTR_PARAM_CBANK
	.align		4
        /*0058*/ 	.byte	0x04, 0x0a
        /*005a*/ 	.short	(.L_35 - .L_34)
	.align		4
.L_34:
        /*005c*/ 	.word	index@(.nv.constant0.default_function_kernel_2)
        /*0060*/ 	.short	0x0380
        /*0062*/ 	.short	0x0010


	//----- nvinfo : EIATTR_SW_WAR
	.align		4
.L_35:
        /*0064*/ 	.byte	0x04, 0x36
        /*0066*/ 	.short	(.L_37 - .L_36)
.L_36:
        /*0068*/ 	.word	0x00000008
.L_37:


//--------------------- .nv.info.default_function_kernel_1 --------------------------
	.section	.nv.info.default_function_kernel_1,"",@"SHT_CUDA_INFO"
	.sectionflags	@""
	.align	4


	//----- nvinfo : EIATTR_CUDA_API_VERSION
	.align		4
        /*0000*/ 	.byte	0x04, 0x37
        /*0002*/ 	.short	(.L_39 - .L_38)
.L_38:
        /*0004*/ 	.word	0x00000082


	//----- nvinfo : EIATTR_KPARAM_INFO
	.align		4
.L_39:
        /*0008*/ 	.byte	0x04, 0x17
        /*000a*/ 	.short	(.L_41 - .L_40)
.L_40:
        /*000c*/ 	.word	0x00000000
        /*0010*/ 	.short	0x0001
        /*0012*/ 	.short	0x0008
        /*0014*/ 	.byte	0x00, 0xf5, 0x21, 0x00


	//----- nvinfo : EIATTR_KPARAM_INFO
	.align		4
.L_41:
        /*0018*/ 	.byte	0x04, 0x17
        /*001a*/ 	.short	(.L_43 - .L_42)
.L_42:
        /*001c*/ 	.word	0x00000000
        /*0020*/ 	.short	0x0000
        /*0022*/ 	.short	0x0000
        /*0024*/ 	.byte	0x00, 0xf5, 0x21, 0x00


	//----- nvinfo : EIATTR_SPARSE_MMA_MASK
	.align		4
.L_43:
        /*0028*/ 	.byte	0x03, 0x50
        /*002a*/ 	.short	0x0000


	//----- nvinfo : EIATTR_MAXREG_COUNT
	.align		4
        /*002c*/ 	.byte	0x03, 0x1b
        /*002e*/ 	.short	0x00ff


	//----- nvinfo : EIATTR_MERCURY_ISA_VERSION
	.align		4
        /*0030*/ 	.byte	0x03, 0x5f
        /*0032*/ 	.short	0x0101


	//----- nvinfo : EIATTR_VRC_CTA_INIT_COUNT
	.align		4
        /*0034*/ 	.byte	0x02, 0x4a
	.zero		1
	.zero		1


	//----- nvinfo : EIATTR_EXIT_INSTR_OFFSETS
	.align		4
        /*0038*/ 	.byte	0x04, 0x1c
        /*003a*/ 	.short	(.L_45 - .L_44)


	//   ....[0]....
.L_44:
        /*003c*/ 	.word	0x00000070


	//   ....[1]....
        /*0040*/ 	.word	0x00000260


	//----- nvinfo : EIATTR_MAX_THREADS
	.align		4
.L_45:
        /*0044*/ 	.byte	0x04, 0x05
        /*0046*/ 	.short	(.L_47 - .L_46)
.L_46:
        /*0048*/ 	.word	0x00000020
        /*004c*/ 	.word	0x00000001
        /*0050*/ 	.word	0x00000001


	//----- nvinfo : EIATTR_CBANK_PARAM_SIZE
	.align		4
.L_47:
        /*0054*/ 	.byte	0x03, 0x19
        /*0056*/ 	.short	0x0010


	//----- nvinfo : EIATTR_PARAM_CBANK
	.align		4
        /*0058*/ 	.byte	0x04, 0x0a
        /*005a*/ 	.short	(.L_49 - .L_48)
	.align		4
.L_48:
        /*005c*/ 	.word	index@(.nv.constant0.default_function_kernel_1)
        /*0060*/ 	.short	0x0380
        /*0062*/ 	.short	0x0010


	//----- nvinfo : EIATTR_SW_WAR
	.align		4
.L_49:
        /*0064*/ 	.byte	0x04, 0x36
        /*0066*/ 	.short	(.L_51 - .L_50)
.L_50:
        /*0068*/ 	.word	0x00000008
.L_51:


//--------------------- .nv.info.default_function_kernel_3 --------------------------
	.section	.nv.info.default_function_kernel_3,"",@"SHT_CUDA_INFO"
	.sectionflags	@""
	.align	4


	//----- nvinfo : EIATTR_CUDA_API_VERSION
	.align		4
        /*0000*/ 	.byte	0x04, 0x37
        /*0002*/ 	.short	(.L_53 - .L_52)
.L_52:
        /*0004*/ 	.word	0x00000082


	//----- nvinfo : EIATTR_KPARAM_INFO
	.align		4
.L_53:
        /*0008*/ 	.byte	0x04, 0x17
        /*000a*/ 	.short	(.L_55 - .L_54)
.L_54:
        /*000c*/ 	.word	0x00000000
        /*0010*/ 	.short	0x0002
        /*0012*/ 	.short	0x0010
        /*0014*/ 	.byte	0x00, 0xf5, 0x21, 0x00


	//----- nvinfo : EIATTR_KPARAM_INFO
	.align		4
.L_55:
        /*0018*/ 	.byte	0x04, 0x17
        /*001a*/ 	.short	(.L_57 - .L_56)
.L_56:
        /*001c*/ 	.word	0x00000000
        /*0020*/ 	.short	0x0001
        /*0022*/ 	.short	0x0008
        /*0024*/ 	.byte	0x00, 0xf5, 0x21, 0x00


	//----- nvinfo : EIATTR_KPARAM_INFO
	.align		4
.L_57:
        /*0028*/ 	.byte	0x04, 0x17
        /*002a*/ 	.short	(.L_59 - .L_58)
.L_58:
        /*002c*/ 	.word	0x00000000
        /*0030*/ 	.short	0x0000
        /*0032*/ 	.short	0x0000
        /*0034*/ 	.byte	0x00, 0xf5, 0x21, 0x00


	//----- nvinfo : EIATTR_SPARSE_MMA_MASK
	.align		4
.L_59:
        /*0038*/ 	.byte	0x03, 0x50
        /*003a*/ 	.short	0x0000


	//----- nvinfo : EIATTR_MAXREG_COUNT
	.align		4
        /*003c*/ 	.byte	0x03, 0x1b
        /*003e*/ 	.short	0x00ff


	//----- nvinfo : EIATTR_NUM_BARRIERS
	.align		4
        /*0040*/ 	.byte	0x02, 0x4c
        /*0042*/ 	.byte	0x01
	.zero		1


	//----- nvinfo : EIATTR_MERCURY_ISA_VERSION
	.align		4
        /*0044*/ 	.byte	0x03, 0x5f
        /*0046*/ 	.short	0x0101


	//----- nvinfo : EIATTR_VRC_CTA_INIT_COUNT
	.align		4
        /*0048*/ 	.byte	0x02, 0x4a
	.zero		1
	.zero		1


	//----- nvinfo : EIATTR_EXIT_INSTR_OFFSETS
	.align		4
        /*004c*/ 	.byte	0x04, 0x1c
        /*004e*/ 	.short	(.L_61 - .L_60)


	//   ....[0]....
.L_60:
        /*0050*/ 	.word	0x00002010


	//----- nvinfo : EIATTR_CBANK_PARAM_SIZE
	.align		4
.L_61:
        /*0054*/ 	.byte	0x03, 0x19
        /*0056*/ 	.short	0x0018


	//----- nvinfo : EIATTR_PARAM_CBANK
	.align		4
        /*0058*/ 	.byte	0x04, 0x0a
        /*005a*/ 	.short	(.L_63 - .L_62)
	.align		4
.L_62:
        /*005c*/ 	.word	index@(.nv.constant0.default_function_kernel_3)
        /*0060*/ 	.short	0x0380
        /*0062*/ 	.short	0x0018


	//----- nvinfo : EIATTR_SW_WAR
	.align		4
.L_63:
        /*0064*/ 	.byte	0x04, 0x36
        /*0066*/ 	.short	(.L_65 - .L_64)
.L_64:
        /*0068*/ 	.word	0x00000008
.L_65:


//--------------------- .nv.info.default_function_kernel --------------------------
	.section	.nv.info.default_function_kernel,"",@"SHT_CUDA_INFO"
	.sectionflags	@""
	.align	4


	//----- nvinfo : EIATTR_CUDA_API_VERSION
	.align		4
        /*0000*/ 	.byte	0x04, 0x37
        /*0002*/ 	.short	(.L_67 - .L_66)
.L_66:
        /*0004*/ 	.word	0x00000082


	//----- nvinfo : EIATTR_KPARAM_INFO
	.align		4
.L_67:
        /*0008*/ 	.byte	0x04, 0x17
        /*000a*/ 	.short	(.L_69 - .L_68)
.L_68:
        /*000c*/ 	.word	0x00000000
        /*0010*/ 	.short	0x0001
        /*0012*/ 	.short	0x0008
        /*0014*/ 	.byte	0x00, 0xf5, 0x21, 0x00


	//----- nvinfo : EIATTR_KPARAM_INFO
	.align		4
.L_69:
        /*0018*/ 	.byte	0x04, 0x17
        /*001a*/ 	.short	(.L_71 - .L_70)
.L_70:
        /*001c*/ 	.word	0x00000000
        /*0020*/ 	.short	0x0000
        /*0022*/ 	.short	0x0000
        /*0024*/ 	.byte	0x00, 0xf5, 0x21, 0x00


	//----- nvinfo : EIATTR_SPARSE_MMA_MASK
	.align		4
.L_71:
        /*0028*/ 	.byte	0x03, 0x50
        /*002a*/ 	.short	0x0000


	//----- nvinfo : EIATTR_MAXREG_COUNT
	.align		4
        /*002c*/ 	.byte	0x03, 0x1b
        /*002e*/ 	.short	0x00ff


	//----- nvinfo : EIATTR_MERCURY_ISA_VERSION
	.align		4
        /*0030*/ 	.byte	0x03, 0x5f
        /*0032*/ 	.short	0x0101


	//----- nvinfo : EIATTR_VRC_CTA_INIT_COUNT
	.align		4
        /*0034*/ 	.byte	0x02, 0x4a
	.zero		1
	.zero		1


	//----- nvinfo : EIATTR_EXIT_INSTR_OFFSETS
	.align		4
        /*0038*/ 	.byte	0x04, 0x1c
        /*003a*/ 	.short	(.L_73 - .L_72)


	//   ....[0]....
.L_72:
        /*003c*/ 	.word	0x00000070


	//   ....[1]....
        /*0040*/ 	.word	0x00000130


	//----- nvinfo : EIATTR_MAX_THREADS
	.align		4
.L_73:
        /*0044*/ 	.byte	0x04, 0x05
        /*0046*/ 	.short	(.L_75 - .L_74)
.L_74:
        /*0048*/ 	.word	0x00000020
        /*004c*/ 	.word	0x00000001
        /*0050*/ 	.word	0x00000001


	//----- nvinfo : EIATTR_CBANK_PARAM_SIZE
	.align		4
.L_75:
        /*0054*/ 	.byte	0x03, 0x19
        /*0056*/ 	.short	0x0010


	//----- nvinfo : EIATTR_PARAM_CBANK
	.align		4
        /*0058*/ 	.byte	0x04, 0x0a
        /*005a*/ 	.short	(.L_77 - .L_76)
	.align		4
.L_76:
        /*005c*/ 	.word	index@(.nv.constant0.default_function_kernel)
        /*0060*/ 	.short	0x0380
        /*0062*/ 	.short	0x0010


	//----- nvinfo : EIATTR_SW_WAR
	.align		4
.L_77:
        /*0064*/ 	.byte	0x04, 0x36
        /*0066*/ 	.short	(.L_79 - .L_78)
.L_78:
        /*0068*/ 	.word	0x00000008
.L_79:


//--------------------- .nv.callgraph             --------------------------
	.section	.nv.callgraph,"",@"SHT_CUDA_CALLGRAPH"
	.align	4
	.sectionentsize	8
	.align		4
        /*0000*/ 	.word	0x00000000
	.align		4
        /*0004*/ 	.word	0xffffffff
	.align		4
        /*0008*/ 	.word	0x00000000
	.align		4
        /*000c*/ 	.word	0xfffffffe
	.align		4
        /*0010*/ 	.word	0x00000000
	.align		4
        /*0014*/ 	.word	0xfffffffd
	.align		4
        /*0018*/ 	.word	0x00000000
	.align		4
        /*001c*/ 	.word	0xfffffffc


//--------------------- .text.default_function_kernel_2 --------------------------
	.section	.text.default_function_kernel_2,"ax",@progbits
	.align	128
        .global         default_function_kernel_2
        .type           default_function_kernel_2,@function
        .size           default_function_kernel_2,(.L_x_4 - default_function_kernel_2)
        .other          default_function_kernel_2,@"STO_CUDA_ENTRY STV_DEFAULT"
default_function_kernel_2:
.text.default_function_kernel_2:
[----:B------:R-:W-:Y:S01]  /*0000*/  LDC R1, c[0x0][0x37c] ;  /* 0x0000df00ff017b82 */ /* 0x000fe20000000800 */
[----:B------:R-:W0:Y:S07]  /*0010*/  S2R R5, SR_TID.X ;  /* 0x0000000000057919 */ /* 0x000e2e0000002100 */
[----:B------:R-:W1:Y:S02]  /*0020*/  S2UR UR5, SR_CTAID.X ;  /* 0x00000000000579c3 */ /* 0x000e640000002500 */
[----:B-1----:R-:W-:Y:S01]  /*0030*/  USHF.L.U32 UR4, UR5, 0x3, URZ ;  /* 0x0000000305047899 */ /* 0x002fe200080006ff */
[----:B0-----:R-:W-:-:S05]  /*0040*/  SHF.R.U32.HI R0, RZ, 0x3, R5 ;  /* 0x00000003ff007819 */ /* 0x001fca0000011605 */
[----:B------:R-:W-:-:S04]  /*0050*/  LOP3.LUT R0, R0, UR4, RZ, 0xfc, !PT ;  /* 0x0000000400007c12 */ /* 0x000fc8000f8efcff */
[----:B------:R-:W-:-:S13]  /*0060*/  ISETP.GT.U32.AND P0, PT, R0, 0x8, PT ;  /* 0x000000080000780c */ /* 0x000fda0003f04070 */
[----:B------:R-:W-:Y:S05]  /*0070*/  @P0 EXIT ;  /* 0x000000000000094d */ /* 0x000fea0003800000 */
[----:B------:R-:W0:Y:S01]  /*0080*/  LDC.64 R2, c[0x0][0x388] ;  /* 0x0000e200ff027b82 */ /* 0x000e220000000a00 */
[----:B------:R-:W1:Y:S01]  /*0090*/  LDCU.64 UR6, c[0x0][0x358] ;  /* 0x00006b00ff0677ac */ /* 0x000e620008000a00 */
[----:B------:R-:W-:-:S06]  /*00a0*/  USHF.L.U32 UR4, UR5, 0x6, URZ ;  /* 0x0000000605047899 */ /* 0x000fcc00080006ff */
[----:B------:R-:W-:-:S05]  /*00b0*/  LOP3.LUT R5, R5, UR4, RZ, 0xfc, !PT ;  /* 0x0000000405057c12 */ /* 0x000fca000f8efcff */
[----:B0-----:R-:W-:-:S05]  /*00c0*/  IMAD.WIDE.U32 R2, R5, 0x4, R2 ;  /* 0x0000000405027825 */ /* 0x001fca00078e0002 */
[----:B-1----:R0:W2:Y:S01]  /*00d0*/  LDG.E.CONSTANT R0, desc[UR6][R2.64] ;  /* 0x0000000602007981 */ /* 0x0020a2000c1e9900 */
[----:B------:R-:W-:Y:S01]  /*00e0*/  HFMA2 R7, -RZ, RZ, 1.75, 0 ;  /* 0x3f000000ff077431 */ /* 0x000fe200000001ff */
[----:B0-----:R-:W-:-:S04]  /*00f0*/  MOV R3, 0x3d10ecef ;  /* 0x3d10ecef00037802 */ /* 0x001fc80000000f00 */
[C---:B--2---:R-:W-:Y:S01]  /*0100*/  FFMA R4, |R0|.reuse, -R7, 0.5 ;  /* 0x3f00000000047423 */ /* 0x044fe20000000a07 */
[C---:B------:R-:W-:Y:S02]  /*0110*/  FSETP.NEU.AND P1, PT, |R0|.reuse, 1, PT ;  /* 0x3f8000000000780b */ /* 0x040fe40003f2d200 */
[----:B------:R-:W-:Y:S01]  /*0120*/  FSETP.GT.AND P0, PT, |R0|, 0.56000000238418579102, PT ;  /* 0x3f0f5c290000780b */ /* 0x000fe20003f04200 */
[----:B------:R-:W0:Y:S02]  /*0130*/  MUFU.RSQ R7, R4 ;  /* 0x0000000400077308 */ /* 0x000e240000001400 */
[----:B0-----:R-:W-:Y:S01]  /*0140*/  FMUL R6, R4, R7 ;  /* 0x0000000704067220 */ /* 0x001fe20000400000 */
[----:B------:R-:W-:-:S04]  /*0150*/  FMUL R7, R7, -0.5 ;  /* 0xbf00000007077820 */ /* 0x000fc80000400000 */
[----:B------:R-:W-:-:S04]  /*0160*/  FFMA R7, R6, R7, 0.5 ;  /* 0x3f00000006077423 */ /* 0x000fc80000000007 */
[----:B------:R-:W-:-:S05]  /*0170*/  FFMA R7, R6, R7, R6 ;  /* 0x0000000706077223 */ /* 0x000fca0000000006 */
[----:B------:R-:W-:Y:S02]  /*0180*/  FSEL R7, R7, RZ, P1 ;  /* 0x000000ff07077208 */ /* 0x000fe40000800000 */
[----:B------:R-:W-:Y:S02]  /*0190*/  FSETP.GT.AND P1, PT, R0, 0.56000000238418579102, PT ;  /* 0x3f0f5c290000780b */ /* 0x000fe40003f24000 */
[----:B------:R-:W-:-:S04]  /*01a0*/  FSEL R7, R7, |R0|, P0 ;  /* 0x4000000007077208 */ /* 0x000fc80000000000 */
[----:B------:R-:W-:-:S05]  /*01b0*/  LOP3.LUT R7, R7, 0x80000000, R0, 0xb8, !PT ;  /* 0x8000000007077812 */ /* 0x000fca00078eb800 */
[----:B------:R-:W-:-:S04]  /*01c0*/  FMUL R4, R7, R7 ;  /* 0x0000000707047220 */ /* 0x000fc80000400000 */
[----:B------:R-:W-:-:S04]  /*01d0*/  FFMA R3, R4, R3, 0.016980519518256187439 ;  /* 0x3c8b1abb04037423 */ /* 0x000fc80000000003 */
[----:B------:R-:W-:-:S04]  /*01e0*/  FFMA R3, R4, R3, 0.030762933194637298584 ;  /* 0x3cfc028c04037423 */ /* 0x000fc80000000003 */
[----:B------:R-:W-:-:S04]  /*01f0*/  FFMA R3, R4, R3, 0.044709417968988418579 ;  /* 0x3d37213904037423 */ /* 0x000fc80000000003 */
[C---:B------:R-:W-:Y:S02]  /*0200*/  FFMA R9, R4.reuse, R3, 0.074989043176174163818 ;  /* 0x3d9993db04097423 */ /* 0x040fe40000000003 */
[----:B------:R-:W0:Y:S02]  /*0210*/  LDC.64 R2, c[0x0][0x380] ;  /* 0x0000e000ff027b82 */ /* 0x000e240000000a00 */
[----:B------:R-:W-:-:S04]  /*0220*/  FFMA R9, R4, R9, 0.16666707396507263184 ;  /* 0x3e2aaac604097423 */ /* 0x000fc80000000009 */
[----:B------:R-:W-:Y:S01]  /*0230*/  FMUL R4, R4, R9 ;  /* 0x0000000904047220 */ /* 0x000fe20000400000 */
[----:B------:R-:W-:-:S03]  /*0240*/  HFMA2 R9, -RZ, RZ, 1.9599609375, 20144 ;  /* 0x3fd774ebff097431 */ /* 0x000fc600000001ff */
[----:B------:R-:W-:-:S05]  /*0250*/  FFMA R7, R7, R4, R7 ;  /* 0x0000000407077223 */ /* 0x000fca0000000007 */
[----:B------:R-:W-:-:S05]  /*0260*/  FSEL R0, R7, -R7, P0 ;  /* 0x8000000707007208 */ /* 0x000fca0000000000 */
[----:B------:R-:W-:Y:S01]  /*0270*/  @!P1 FFMA R7, R9, 0.93318945169448852539, R0 ;  /* 0x3f6ee58109079823 */ /* 0x000fe20000000000 */
[----:B0-----:R-:W-:-:S04]  /*0280*/  IMAD.WIDE.U32 R2, R5, 0x4, R2 ;  /* 0x0000000405027825 */ /* 0x001fc800078e0002 */
[----:B------:R-:W-:-:S05]  /*0290*/  @P0 FADD R7, R7, R7 ;  /* 0x0000000707070221 */ /* 0x000fca0000000000 */
[----:B------:R-:W-:Y:S01]  /*02a0*/  STG.E desc[UR6][R2.64], R7 ;  /* 0x0000000702007986 */ /* 0x000fe2000c101906 */
[----:B------:R-:W-:Y:S05]  /*02b0*/  EXIT ;  /* 0x000000000000794d */ /* 0x000fea0003800000 */
.L_x_0:
[----:B------:R-:W-:-:S00]  /*02c0*/  BRA `(.L_x_0) ;  /* 0xfffffffc00fc7947 */ /* 0x000fc0000383ffff */
[----:B------:R-:W-:-:S00]  /*02d0*/  NOP ;  /* 0x0000000000007918 */ /* 0x000fc00000000000 */
        /* <DEDUP_REMOVED lines=10> */
.L_x_4:


//--------------------- .text.default_function_kernel_1 --------------------------
	.section	.text.default_function_kernel_1,"ax",@progbits
	.align	128
        .global         default_function_kernel_1
        .type           default_function_kernel_1,@function
        .size           default_function_kernel_1,(.L_x_5 - default_function_kernel_1)
        .other          default_function_kernel_1,@"STO_CUDA_ENTRY STV_DEFAULT"
default_function_kernel_1:
.text.default_function_kernel_1:
        /* <DEDUP_REMOVED lines=12> */
[----:B0-----:R-:W-:-:S06]  /*00c0*/  IMAD.WIDE.U32 R2, R5, 0x4, R2 ;  /* 0x0000000405027825 */ /* 0x001fcc00078e0002 */
[----:B-1----:R-:W2:Y:S01]  /*00d0*/  LDG.E.CONSTANT R2, desc[UR6][R2.64] ;  /* 0x0000000602027981 */ /* 0x002ea2000c1e9900 */
[----:B------:R-:W-:Y:S01]  /*00e0*/  HFMA2 R9, -RZ, RZ, 0.890625, -0.00056934356689453125 ;  /* 0x3b2090aaff097431 */ /* 0x000fe200000001ff */
[----:B------:R-:W-:Y:S01]  /*00f0*/  MOV R4, 0x3f6ee581 ;  /* 0x3f6ee58100047802 */ /* 0x000fe20000000f00 */
[----:B--2---:R-:W0:Y:S01]  /*0100*/  MUFU.RCP R7, |R2| ;  /* 0x4000000200077308 */ /* 0x004e220000001000 */
[----:B------:R-:W-:-:S04]  /*0110*/  FSETP.GT.AND P0, PT, |R2|, 1, PT ;  /* 0x3f8000000200780b */ /* 0x000fc80003f04200 */
[----:B0-----:R-:W-:-:S05]  /*0120*/  FSEL R7, R7, |R2|, P0 ;  /* 0x4000000207077208 */ /* 0x001fca0000000000 */
[----:B------:R-:W-:-:S04]  /*0130*/  FMUL R0, R7, R7 ;  /* 0x0000000707007220 */ /* 0x000fc80000400000 */
[----:B------:R-:W-:-:S04]  /*0140*/  FFMA R9, R0, R9, -0.014396979473531246185 ;  /* 0xbc6be14f00097423 */ /* 0x000fc80000000009 */
[----:B------:R-:W-:-:S04]  /*0150*/  FFMA R9, R0, R9, 0.039849750697612762451 ;  /* 0x3d23397e00097423 */ /* 0x000fc80000000009 */
[----:B------:R-:W-:-:S04]  /*0160*/  FFMA R9, R0, R9, -0.072529748082160949707 ;  /* 0xbd948a7a00097423 */ /* 0x000fc80000000009 */
[----:B------:R-:W-:-:S04]  /*0170*/  FFMA R9, R0, R9, 0.10518480092287063599 ;  /* 0x3dd76b2100097423 */ /* 0x000fc80000000009 */
[----:B------:R-:W-:-:S04]  /*0180*/  FFMA R9, R0, R9, -0.14171802997589111328 ;  /* 0xbe111e8800097423 */ /* 0x000fc80000000009 */
[----:B------:R-:W-:-:S04]  /*0190*/  FFMA R9, R0, R9, 0.19988775253295898438 ;  /* 0x3e4caf6000097423 */ /* 0x000fc80000000009 */
[----:B------:R-:W-:-:S04]  /*01a0*/  FFMA R9, R0, R9, -0.33332940936088562012 ;  /* 0xbeaaaa2700097423 */ /* 0x000fc80000000009 */
[----:B------:R-:W-:-:S04]  /*01b0*/  FMUL R0, R0, R9 ;  /* 0x0000000900007220 */ /* 0x000fc80000400000 */
[----:B------:R-:W-:-:S04]  /*01c0*/  FFMA R7, R7, R0, R7 ;  /* 0x0000000007077223 */ /* 0x000fc80000000007 */
[----:B------:R-:W-:Y:S01]  /*01d0*/  @P0 FFMA R7, R4, 1.6832555532455444336, -R7 ;  /* 0x3fd774eb04070823 */ /* 0x000fe20000000807 */
[----:B------:R-:W-:-:S04]  /*01e0*/  FSETP.NAN.AND P0, PT, |R2|, |R2|, PT ;  /* 0x400000020200720b */ /* 0x000fc80003f08200 */
[----:B------:R-:W-:Y:S02]  /*01f0*/  LOP3.LUT R0, R7, 0x80000000, R2, 0xb8, !PT ;  /* 0x8000000007007812 */ /* 0x000fe400078eb802 */
[----:B------:R-:W0:Y:S02]  /*0200*/  LDC.64 R2, c[0x0][0x380] ;  /* 0x0000e000ff027b82 */ /* 0x000e240000000a00 */
[----:B------:R-:W-:-:S05]  /*0210*/  FSEL R0, R0, R7, !P0 ;  /* 0x0000000700007208 */ /* 0x000fca0004000000 */
[----:B------:R-:W-:-:S04]  /*0220*/  FMUL.RZ R0, R0, 0.15915493667125701904 ;  /* 0x3e22f98300007820 */ /* 0x000fc8000040c000 */
[----:B------:R-:W1:Y:S01]  /*0230*/  MUFU.COS R7, R0 ;  /* 0x0000000000077308 */ /* 0x000e620000000000 */
[----:B0-----:R-:W-:-:S05]  /*0240*/  IMAD.WIDE.U32 R2, R5, 0x4, R2 ;  /* 0x0000000405027825 */ /* 0x001fca00078e0002 */
[----:B-1----:R-:W-:Y:S01]  /*0250*/  STG.E desc[UR6][R2.64], R7 ;  /* 0x0000000702007986 */ /* 0x002fe2000c101906 */
[----:B------:R-:W-:Y:S05]  /*0260*/  EXIT ;  /* 0x000000000000794d */ /* 0x000fea0003800000 */
.L_x_1:
        /* <DEDUP_REMOVED lines=9> */
.L_x_5:


//--------------------- .text.default_function_kernel_3 --------------------------
	.section	.text.default_function_kernel_3,"ax",@progbits
	.align	128
        .global         default_function_kernel_3
        .type           default_function_kernel_3,@function
        .size           default_function_kernel_3,(.L_x_6 - default_function_kernel_3)
        .other          default_function_kernel_3,@"STO_CUDA_ENTRY STV_DEFAULT"
default_function_kernel_3:
.text.default_function_kernel_3:
[----:B------:R-:W-:Y:S01]  /*0000*/  LDC R1, c[0x0][0x37c] ;  /* 0x0000df00ff017b82 */ /* 0x000fe20000000800 */
[----:B------:R-:W0:Y:S07]  /*0010*/  S2R R21, SR_CTAID.X ;  /* 0x0000000000157919 */ /* 0x000e2e0000002500 */
[----:B------:R-:W0:Y:S01]  /*0020*/  LDC.64 R14, c[0x0][0x390] ;  /* 0x0000e400ff0e7b82 */ /* 0x000e220000000a00 */
[----:B------:R-:W1:Y:S01]  /*0030*/  LDCU.64 UR6, c[0x0][0x358] ;  /* 0x00006b00ff0677ac */ /* 0x000e620008000a00 */
[----:B0-----:R-:W-:-:S05]  /*0040*/  IMAD.WIDE.U32 R14, R21, 0x4, R14 ;  /* 0x00000004150e7825 */ /* 0x001fca00078e000e */
[----:B-1----:R-:W2:Y:S01]  /*0050*/  LDG.E.CONSTANT R24, desc[UR6][R14.64] ;  /* 0x000000060e187981 */ /* 0x002ea2000c1e9900 */
[----:B------:R-:W0:Y:S03]  /*0060*/  LDC.64 R16, c[0x0][0x388] ;  /* 0x0000e200ff107b82 */ /* 0x000e260000000a00 */
[----:B------:R-:W3:Y:S05]  /*0070*/  LDG.E.CONSTANT R28, desc[UR6][R14.64+0x14] ;  /* 0x000014060e1c7981 */ /* 0x000eea000c1e9900 */
[----:B------:R-:W1:Y:S01]  /*0080*/  S2UR UR5, SR_CgaCtaId ;  /* 0x00000000000579c3 */ /* 0x000e620000008800 */
[----:B------:R-:W-:Y:S01]  /*0090*/  UMOV UR4, 0x400 ;  /* 0x0000040000047882 */ /* 0x000fe20000000000 */
[----:B------:R-:W4:Y:S04]  /*00a0*/  LDG.E.CONSTANT R7, desc[UR6][R14.64+0x28] ;  /* 0x000028060e077981 */ /* 0x000f28000c1e9900 */
[----:B0-----:R-:W5:Y:S04]  /*00b0*/  LDG.E.CONSTANT R3, desc[UR6][R16.64+0x40] ;  /* 0x0000400610037981 */ /* 0x001f68000c1e9900 */
[----:B------:R-:W4:Y:S04]  /*00c0*/  LDG.E.CONSTANT R0, desc[UR6][R16.64+0xa0] ;  /* 0x0000a00610007981 */ /* 0x000f28000c1e9900 */
        /* <DEDUP_REMOVED lines=11> */
[----:B------:R-:W4:Y:S01]  /*0180*/  LDG.E.CONSTANT R18, desc[UR6][R16.64+0xa4] ;  /* 0x0000a40610127981 */ /* 0x000f22000c1e9900 */
[----:B-1----:R-:W-:Y:S01]  /*0190*/  ULEA UR4, UR5, UR4, 0x18 ;  /* 0x0000000405047291 */ /* 0x002fe2000f8ec0ff */
[----:B------:R-:W-:Y:S06]  /*01a0*/  BAR.SYNC.DEFER_BLOCKING 0x0 ;  /* 0x0000000000007b1d */ /* 0x000fec0000010000 */
[----:B------:R-:W4:Y:S04]  /*01b0*/  LDG.E.CONSTANT R13, desc[UR6][R16.64+0x104] ;  /* 0x00010406100d7981 */ /* 0x000f28000c1e9900 */
[----:B------:R-:W4:Y:S04]  /*01c0*/  LDG.E.CONSTANT R22, desc[UR6][R16.64+0x4] ;  /* 0x0000040610167981 */ /* 0x000f28000c1e9900 */
[----:B------:R-:W4:Y:S04]  /*01d0*/  LDG.E.CONSTANT R27, desc[UR6][R16.64+0xc4] ;  /* 0x0000c406101b7981 */ /* 0x000f28000c1e9900 */
[----:B------:R-:W4:Y:S04]  /*01e0*/  LDG.E.CONSTANT R29, desc[UR6][R16.64+0x64] ;  /* 0x00006406101d7981 */ /* 0x000f28000c1e9900 */
[----:B--2---:R-:W-:Y:S01]  /*01f0*/  STS [UR4], R24 ;  /* 0x00000018ff007988 */ /* 0x004fe20008000804 */
[----:B------:R-:W-:Y:S06]  /*0200*/  BAR.SYNC.DEFER_BLOCKING 0x0 ;  /* 0x0000000000007b1d */ /* 0x000fec0000010000 */
[----:B------:R-:W5:Y:S02]  /*0210*/  LDS R5, [UR4] ;  /* 0x00000004ff057984 */ /* 0x000f640008000800 */
[----:B------:R-:W-:Y:S06]  /*0220*/  BAR.SYNC.DEFER_BLOCKING 0x0 ;  /* 0x0000000000007b1d */ /* 0x000fec0000010000 */
[----:B---3--:R0:W-:Y:S02]  /*0230*/  STS [UR4], R28 ;  /* 0x0000001cff007988 */ /* 0x0081e40008000804 */
[----:B------:R-:W-:Y:S01]  /*0240*/  BAR.SYNC.DEFER_BLOCKING 0x0 ;  /* 0x0000000000007b1d */ /* 0x000fe20000010000 */
[C---:B-----5:R-:W-:Y:S01]  /*0250*/  FFMA R24, R5.reuse, R3, RZ ;  /* 0x0000000305187223 */ /* 0x060fe200000000ff */
[C---:B----4-:R-:W-:Y:S01]  /*0260*/  FFMA R3, R5.reuse, R0, RZ ;  /* 0x0000000005037223 */ /* 0x050fe200000000ff */
[----:B------:R-:W-:-:S03]  /*0270*/  FFMA R8, R5, R8, RZ ;  /* 0x0000000805087223 */ /* 0x000fc600000000ff */
[----:B------:R-:W2:Y:S01]  /*0280*/  LDG.E.CONSTANT R0, desc[UR6][R16.64+0x8] ;  /* 0x0000080610007981 */ /* 0x000ea2000c1e9900 */
[C---:B------:R-:W-:Y:S01]  /*0290*/  FFMA R4, R5.reuse, R4, RZ ;  /* 0x0000000405047223 */ /* 0x040fe200000000ff */
[C---:B------:R-:W-:Y:S01]  /*02a0*/  FFMA R11, R5.reuse, R26, RZ ;  /* 0x0000001a050b7223 */ /* 0x040fe200000000ff */
[C---:B------:R-:W-:Y:S01]  /*02b0*/  FFMA R12, R5.reuse, R12, RZ ;  /* 0x0000000c050c7223 */ /* 0x040fe200000000ff */
[C---:B------:R-:W-:Y:S01]  /*02c0*/  FFMA R10, R5.reuse, R10, RZ ;  /* 0x0000000a050a7223 */ /* 0x040fe200000000ff */
[C---:B------:R-:W-:Y:S01]  /*02d0*/  FFMA R6, R5.reuse, R6, RZ ;  /* 0x0000000605067223 */ /* 0x040fe200000000ff */
[----:B------:R-:W-:Y:S01]  /*02e0*/  FFMA R2, R5, R2, RZ ;  /* 0x0000000205027223 */ /* 0x000fe200000000ff */
[----:B------:R-:W3:Y:S04]  /*02f0*/  LDG.E.CONSTANT R26, desc[UR6][R16.64+0x2c] ;  /* 0x00002c06101a7981 */ /* 0x000ee8000c1e9900 */
[----:B------:R-:W4:Y:S04]  /*0300*/  LDG.E.CONSTANT R5, desc[UR6][R16.64+0xc8] ;  /* 0x0000c80610057981 */ /* 0x000f28000c1e9900 */
[----:B------:R-:W1:Y:S01]  /*0310*/  LDS R20, [UR4] ;  /* 0x00000004ff147984 */ /* 0x000e620008000800 */
[----:B------:R-:W-:Y:S06]  /*0320*/  BAR.SYNC.DEFER_BLOCKING 0x0 ;  /* 0x0000000000007b1d */ /* 0x000fec0000010000 */
[----:B0-----:R-:W5:Y:S01]  /*0330*/  LDG.E.CONSTANT R28, desc[UR6][R14.64+0x8c] ;  /* 0x00008c060e1c7981 */ /* 0x001f62000c1e9900 */
[----:B-1----:R-:W-:-:S03]  /*0340*/  FFMA R19, R20, R19, R8 ;  /* 0x0000001314137223 */ /* 0x002fc60000000008 */
[----:B------:R-:W3:Y:S01]  /*0350*/  LDG.E.CONSTANT R8, desc[UR6][R16.64+0x88] ;  /* 0x0000880610087981 */ /* 0x000ee2000c1e9900 */
[----:B------:R-:W-:-:S03]  /*0360*/  FFMA R25, R20, R25, R4 ;  /* 0x0000001914197223 */ /* 0x000fc60000000004 */
[----:B------:R-:W5:Y:S01]  /*0370*/  LDG.E.CONSTANT R4, desc[UR6][R16.64+0x48] ;  /* 0x0000480610047981 */ /* 0x000f62000c1e9900 */
[C---:B------:R-:W-:Y:S01]  /*0380*/  FFMA R9, R20.reuse, R9, R6 ;  /* 0x0000000914097223 */ /* 0x040fe20000000006 */
[C---:B------:R-:W-:Y:S01]  /*0390*/  FFMA R23, R20.reuse, R23, R24 ;  /* 0x0000001714177223 */ /* 0x040fe20000000018 */
[C---:B------:R-:W-:Y:S01]  /*03a0*/  FFMA R3, R20.reuse, R18, R3 ;  /* 0x0000001214037223 */ /* 0x040fe20000000003 */
[----:B------:R-:W5:Y:S04]  /*03b0*/  LDG.E.CONSTANT R6, desc[UR6][R16.64+0xe8] ;  /* 0x0000e80610067981 */ /* 0x000f68000c1e9900 */
[----:B------:R-:W5:Y:S04]  /*03c0*/  LDG.E.CONSTANT R24, desc[UR6][R16.64+0xa8] ;  /* 0x0000a80610187981 */ /* 0x000f68000c1e9900 */
[----:B------:R-:W5:Y:S01]  /*03d0*/  LDG.E.CONSTANT R18, desc[UR6][R16.64+0x108] ;  /* 0x0001080610127981 */ /* 0x000f62000c1e9900 */
[C---:B------:R-:W-:Y:S01]  /*03e0*/  FFMA R13, R20.reuse, R13, R2 ;  /* 0x0000000d140d7223 */ /* 0x040fe20000000002 */
[----:B------:R-:W-:-:S02]  /*03f0*/  FFMA R11, R20, R22, R11 ;  /* 0x00000016140b7223 */ /* 0x000fc4000000000b */
[----:B------:R-:W5:Y:S01]  /*0400*/  LDG.E.CONSTANT R2, desc[UR6][R14.64+0x3c] ;  /* 0x00003c060e027981 */ /* 0x000f62000c1e9900 */
[----:B------:R-:W-:-:S03]  /*0410*/  FFMA R22, R20, R27, R10 ;  /* 0x0000001b14167223 */ /* 0x000fc6000000000a */
[----:B------:R-:W5:Y:S01]  /*0420*/  LDG.E.CONSTANT R10, desc[UR6][R16.64+0x28] ;  /* 0x00002806100a7981 */ /* 0x000f62000c1e9900 */
[----:B------:R-:W-:-:S03]  /*0430*/  FFMA R12, R20, R29, R12 ;  /* 0x0000001d140c7223 */ /* 0x000fc6000000000c */
[----:B------:R-:W5:Y:S04]  /*0440*/  LDG.E.CONSTANT R29, desc[UR6][R16.64+0x68] ;  /* 0x00006806101d7981 */ /* 0x000f68000c1e9900 */
[----:B------:R0:W-:Y:S01]  /*0450*/  STS [UR4], R7 ;  /* 0x00000007ff007988 */ /* 0x0001e20008000804 */
[----:B------:R-:W-:Y:S06]  /*0460*/  BAR.SYNC.DEFER_BLOCKING 0x0 ;  /* 0x0000000000007b1d */ /* 0x000fec0000010000 */
[----:B------:R-:W5:Y:S04]  /*0470*/  LDG.E.CONSTANT R27, desc[UR6][R16.64+0xc] ;  /* 0x00000c06101b7981 */ /* 0x000f68000c1e9900 */
[----:B0-----:R-:W5:Y:S04]  /*0480*/  LDG.E.CONSTANT R7, desc[UR6][R16.64+0x8c] ;  /* 0x00008c0610077981 */ /* 0x001f68000c1e9900 */
[----:B------:R-:W2:Y:S01]  /*0490*/  LDS R20, [UR4] ;  /* 0x00000004ff147984 */ /* 0x000ea20008000800 */
[----:B------:R-:W-:Y:S01]  /*04a0*/  BAR.SYNC.DEFER_BLOCKING 0x0 ;  /* 0x0000000000007b1d */ /* 0x000fe20000010000 */
[----:B--2---:R-:W-:-:S05]  /*04b0*/  FFMA R0, R20, R0, R11 ;  /* 0x0000000014007223 */ /* 0x004fca000000000b */
[----:B------:R-:W2:Y:S01]  /*04c0*/  LDG.E.CONSTANT R11, desc[UR6][R16.64+0x6c] ;  /* 0x00006c06100b7981 */ /* 0x000ea2000c1e9900 */
[----:B---3--:R-:W-:-:S03]  /*04d0*/  FFMA R8, R20, R8, R9 ;  /* 0x0000000814087223 */ /* 0x008fc60000000009 */
[----:B------:R-:W3:Y:S01]  /*04e0*/  LDG.E.CONSTANT R9, desc[UR6][R16.64+0xec] ;  /* 0x0000ec0610097981 */ /* 0x000ee2000c1e9900 */
[C---:B----4-:R-:W-:Y:S01]  /*04f0*/  FFMA R5, R20.reuse, R5, R22 ;  /* 0x0000000514057223 */ /* 0x050fe20000000016 */
[C---:B-----5:R-:W-:Y:S02]  /*0500*/  FFMA R23, R20.reuse, R4, R23 ;  /* 0x0000000414177223 */ /* 0x060fe40000000017 */
[----:B------:R-:W4:Y:S04]  /*0510*/  LDG.E.CONSTANT R22, desc[UR6][R16.64+0xcc] ;  /* 0x0000cc0610167981 */ /* 0x000f28000c1e9900 */
[----:B------:R-:W5:Y:S01]  /*0520*/  LDG.E.CONSTANT R4, desc[UR6][R16.64+0xac] ;  /* 0x0000ac0610047981 */ /* 0x000f62000c1e9900 */
[C---:B------:R-:W-:Y:S01]  /*0530*/  FFMA R6, R20.reuse, R6, R25 ;  /* 0x0000000614067223 */ /* 0x040fe20000000019 */
[----:B------:R-:W-:-:S02]  /*0540*/  FFMA R25, R20, R24, R3 ;  /* 0x0000001814197223 */ /* 0x000fc40000000003 */
[----:B------:R-:W5:Y:S01]  /*0550*/  LDG.E.CONSTANT R3, desc[UR6][R16.64+0x10c] ;  /* 0x00010c0610037981 */ /* 0x000f62000c1e9900 */
[----:B------:R-:W-:-:S03]  /*0560*/  FFMA R18, R20, R18, R13 ;  /* 0x0000001214127223 */ /* 0x000fc6000000000d */
[----:B------:R-:W5:Y:S04]  /*0570*/  LDG.E.CONSTANT R13, desc[UR6][R14.64+0x50] ;  /* 0x000050060e0d7981 */ /* 0x000f68000c1e9900 */
[----:B------:R0:W-:Y:S01]  /*0580*/  STS [UR4], R2 ;  /* 0x00000002ff007988 */ /* 0x0001e20008000804 */
[----:B------:R-:W-:-:S03]  /*0590*/  FFMA R19, R20, R10, R19 ;  /* 0x0000000a14137223 */ /* 0x000fc60000000013 */
[----:B------:R-:W5:Y:S01]  /*05a0*/  LDG.E.CONSTANT R10, desc[UR6][R16.64+0x4c] ;  /* 0x00004c06100a7981 */ /* 0x000f62000c1e9900 */
[----:B------:R-:W-:Y:S01]  /*05b0*/  FFMA R12, R20, R29, R12 ;  /* 0x0000001d140c7223 */ /* 0x000fe2000000000c */
[----:B------:R-:W-:Y:S06]  /*05c0*/  BAR.SYNC.DEFER_BLOCKING 0x0 ;  /* 0x0000000000007b1d */ /* 0x000fec0000010000 */
[----:B------:R-:W5:Y:S04]  /*05d0*/  LDG.E.CONSTANT R20, desc[UR6][R16.64+0x10] ;  /* 0x0000100610147981 */ /* 0x000f68000c1e9900 */
[----:B0-----:R-:W5:Y:S04]  /*05e0*/  LDG.E.CONSTANT R2, desc[UR6][R16.64+0x90] ;  /* 0x0000900610027981 */ /* 0x001f68000c1e9900 */
[----:B------:R0:W5:Y:S04]  /*05f0*/  LDG.E.CONSTANT R24, desc[UR6][R14.64+0x78] ;  /* 0x000078060e187981 */ /* 0x000168000c1e9900 */
[----:B------:R-:W1:Y:S01]  /*0600*/  LDS R29, [UR4] ;  /* 0x00000004ff1d7984 */ /* 0x000e620008000800 */
[----:B------:R-:W-:Y:S01]  /*0610*/  BAR.SYNC.DEFER_BLOCKING 0x0 ;  /* 0x0000000000007b1d */ /* 0x000fe20000010000 */
[----:B-1----:R-:W-:-:S05]  /*0620*/  FFMA R27, R29, R27, R0 ;  /* 0x0000001b1d1b7223 */ /* 0x002fca0000000000 */
[----:B------:R-:W5:Y:S01]  /*0630*/  LDG.E.CONSTANT R0, desc[UR6][R16.64+0xd0] ;  /* 0x0000d00610007981 */ /* 0x000f62000c1e9900 */
[----:B------:R-:W-:-:S03]  /*0640*/  FFMA R8, R29, R7, R8 ;  /* 0x000000071d087223 */ /* 0x000fc60000000008 */
[----:B------:R-:W5:Y:S01]  /*0650*/  LDG.E.CONSTANT R7, desc[UR6][R16.64+0xf0] ;  /* 0x0000f00610077981 */ /* 0x000f62000c1e9900 */
[----:B--2---:R-:W-:-:S03]  /*0660*/  FFMA R12, R29, R11, R12 ;  /* 0x0000000b1d0c7223 */ /* 0x004fc6000000000c */
[----:B------:R-:W2:Y:S01]  /*0670*/  LDG.E.CONSTANT R11, desc[UR6][R16.64+0x70] ;  /* 0x00007006100b7981 */ /* 0x000ea2000c1e9900 */
[----:B---3--:R-:W-:-:S03]  /*0680*/  FFMA R6, R29, R9, R6 ;  /* 0x000000091d067223 */ /* 0x008fc60000000006 */
[----:B------:R-:W3:Y:S01]  /*0690*/  LDG.E.CONSTANT R9, desc[UR6][R16.64+0x50] ;  /* 0x0000500610097981 */ /* 0x000ee2000c1e9900 */
[C---:B------:R-:W-:Y:S01]  /*06a0*/  FFMA R26, R29.reuse, R26, R19 ;  /* 0x0000001a1d1a7223 */ /* 0x040fe20000000013 */
[C---:B----4-:R-:W-:Y:S02]  /*06b0*/  FFMA R5, R29.reuse, R22, R5 ;  /* 0x000000161d057223 */ /* 0x050fe40000000005 */
[----:B------:R-:W4:Y:S01]  /*06c0*/  LDG.E.CONSTANT R19, desc[UR6][R16.64+0x30] ;  /* 0x0000300610137981 */ /* 0x000f22000c1e9900 */
[----:B-----5:R-:W-:-:S03]  /*06d0*/  FFMA R25, R29, R4, R25 ;  /* 0x000000041d197223 */ /* 0x020fc60000000019 */
[----:B------:R-:W5:Y:S04]  /*06e0*/  LDG.E.CONSTANT R22, desc[UR6][R16.64+0xb0] ;  /* 0x0000b00610167981 */ /* 0x000f68000c1e9900 */
[----:B------:R-:W5:Y:S01]  /*06f0*/  LDG.E.CONSTANT R4, desc[UR6][R16.64+0x110] ;  /* 0x0001100610047981 */ /* 0x000f62000c1e9900 */
[----:B------:R-:W-:-:S03]  /*0700*/  FFMA R3, R29, R3, R18 ;  /* 0x000000031d037223 */ /* 0x000fc60000000012 */
[----:B------:R1:W-:Y:S04]  /*0710*/  STS [UR4], R13 ;  /* 0x0000000dff007988 */ /* 0x0003e80008000804 */
[----:B------:R-:W5:Y:S01]  /*0720*/  LDG.E.CONSTANT R18, desc[UR6][R14.64+0x64] ;  /* 0x000064060e127981 */ /* 0x000f62000c1e9900 */
[----:B------:R-:W-:Y:S01]  /*0730*/  BAR.SYNC.DEFER_BLOCKING 0x0 ;  /* 0x0000000000007b1d */ /* 0x000fe20000010000 */
[----:B------:R-:W-:-:S05]  /*0740*/  FFMA R10, R29, R10, R23 ;  /* 0x0000000a1d0a7223 */ /* 0x000fca0000000017 */
[----:B-1----:R-:W5:Y:S04]  /*0750*/  LDG.E.CONSTANT R13, desc[UR6][R16.64+0x94] ;  /* 0x00009406100d7981 */ /* 0x002f68000c1e9900 */
[----:B------:R-:W5:Y:S04]  /*0760*/  LDG.E.CONSTANT R14, desc[UR6][R16.64+0x114] ;  /* 0x00011406100e7981 */ /* 0x000f68000c1e9900 */
[----:B------:R-:W5:Y:S04]  /*0770*/  LDG.E.CONSTANT R29, desc[UR6][R16.64+0x14] ;  /* 0x00001406101d7981 */ /* 0x000f68000c1e9900 */
[----:B------:R-:W1:Y:S01]  /*0780*/  LDS R23, [UR4] ;  /* 0x00000004ff177984 */ /* 0x000e620008000800 */
[----:B------:R-:W-:Y:S01]  /*0790*/  BAR.SYNC.DEFER_BLOCKING 0x0 ;  /* 0x0000000000007b1d */ /* 0x000fe20000010000 */
[----:B-1----:R-:W-:-:S05]  /*07a0*/  FFMA R20, R23, R20, R27 ;  /* 0x0000001417147223 */ /* 0x002fca000000001b */
[----:B------:R-:W5:Y:S01]  /*07b0*/  LDG.E.CONSTANT R27, desc[UR6][R16.64+0x74] ;  /* 0x00007406101b7981 */ /* 0x000f62000c1e9900 */
[----:B------:R-:W-:-:S03]  /*07c0*/  FFMA R0, R23, R0, R5 ;  /* 0x0000000017007223 */ /* 0x000fc60000000005 */
[----:B------:R-:W5:Y:S01]  /*07d0*/  LDG.E.CONSTANT R5, desc[UR6][R16.64+0xd4] ;  /* 0x0000d40610057981 */ /* 0x000f62000c1e9900 */
[----:B------:R-:W-:-:S03]  /*07e0*/  FFMA R7, R23, R7, R6 ;  /* 0x0000000717077223 */ /* 0x000fc60000000006 */
[----:B------:R-:W5:Y:S01]  /*07f0*/  LDG.E.CONSTANT R6, desc[UR6][R16.64+0x54] ;  /* 0x0000540610067981 */ /* 0x000f62000c1e9900 */
[----:B------:R-:W-:-:S03]  /*0800*/  FFMA R2, R23, R2, R8 ;  /* 0x0000000217027223 */ /* 0x000fc60000000008 */
[----:B------:R-:W5:Y:S01]  /*0810*/  LDG.E.CONSTANT R8, desc[UR6][R16.64+0xf4] ;  /* 0x0000f40610087981 */ /* 0x000f62000c1e9900 */
[----:B--2---:R-:W-:-:S03]  /*0820*/  FFMA R12, R23, R11, R12 ;  /* 0x0000000b170c7223 */ /* 0x004fc6000000000c */
[----:B------:R-:W2:Y:S01]  /*0830*/  LDG.E.CONSTANT R11, desc[UR6][R16.64+0x34] ;  /* 0x00003406100b7981 */ /* 0x000ea2000c1e9900 */
[----:B---3--:R-:W-:-:S03]  /*0840*/  FFMA R9, R23, R9, R10 ;  /* 0x0000000917097223 */ /* 0x008fc6000000000a */
[----:B------:R-:W3:Y:S01]  /*0850*/  LDG.E.CONSTANT R10, desc[UR6][R16.64+0xb4] ;  /* 0x0000b406100a7981 */ /* 0x000ee2000c1e9900 */
[----:B----4-:R-:W-:-:S03]  /*0860*/  FFMA R26, R23, R19, R26 ;  /* 0x00000013171a7223 */ /* 0x010fc6000000001a */
[----:B------:R-:W4:Y:S01]  /*0870*/  LDG.E.CONSTANT R19, desc[UR6][R16.64+0x1c] ;  /* 0x00001c0610137981 */ /* 0x000f22000c1e9900 */
[----:B-----5:R-:W-:-:S03]  /*0880*/  FFMA R25, R23, R22, R25 ;  /* 0x0000001617197223 */ /* 0x020fc60000000019 */
[----:B------:R-:W5:Y:S01]  /*0890*/  LDG.E.CONSTANT R22, desc[UR6][R16.64+0x3c] ;  /* 0x00003c0610167981 */ /* 0x000f62000c1e9900 */
[----:B------:R-:W-:-:S03]  /*08a0*/  FFMA R23, R23, R4, R3 ;  /* 0x0000000417177223 */ /* 0x000fc60000000003 */
[----:B------:R-:W4:Y:S04]  /*08b0*/  LDG.E.CONSTANT R3, desc[UR6][R16.64+0x18] ;  /* 0x0000180610037981 */ /* 0x000f28000c1e9900 */
[----:B------:R-:W5:Y:S04]  /*08c0*/  LDG.E.CONSTANT R4, desc[UR6][R16.64+0x78] ;  /* 0x0000780610047981 */ /* 0x000f68000c1e9900 */
[----:B------:R-:W-:Y:S01]  /*08d0*/  STS [UR4], R18 ;  /* 0x00000012ff007988 */ /* 0x000fe20008000804 */
[----:B------:R-:W-:Y:S06]  /*08e0*/  BAR.SYNC.DEFER_BLOCKING 0x0 ;  /* 0x0000000000007b1d */ /* 0x000fec0000010000 */
[----:B0-----:R-:W0:Y:S02]  /*08f0*/  LDS R15, [UR4] ;  /* 0x00000004ff0f7984 */ /* 0x001e240008000800 */
[----:B------:R-:W-:Y:S01]  /*0900*/  BAR.SYNC.DEFER_BLOCKING 0x0 ;  /* 0x0000000000007b1d */ /* 0x000fe20000010000 */
[----:B0-----:R-:W-:-:S05]  /*0910*/  FFMA R27, R15, R27, R12 ;  /* 0x0000001b0f1b7223 */ /* 0x001fca000000000c */
[----:B------:R-:W5:Y:S01]  /*0920*/  LDG.E.CONSTANT R12, desc[UR6][R16.64+0xd8] ;  /* 0x0000d806100c7981 */ /* 0x000f62000c1e9900 */
[----:B------:R-:W-:-:S03]  /*0930*/  FFMA R5, R15, R5, R0 ;  /* 0x000000050f057223 */ /* 0x000fc60000000000 */
        /* <DEDUP_REMOVED lines=10> */
[----:B------:R-:W-:Y:S01]  /*09e0*/  STS [UR4], R24 ;  /* 0x00000018ff007988 */ /* 0x000fe20008000804 */
[----:B------:R-:W-:Y:S06]  /*09f0*/  BAR.SYNC.DEFER_BLOCKING 0x0 ;  /* 0x0000000000007b1d */ /* 0x000fec0000010000 */
[----:B------:R-:W4:Y:S02]  /*0a00*/  LDS R18, [UR4] ;  /* 0x00000004ff127984 */ /* 0x000f240008000800 */
[----:B------:R-:W-:Y:S01]  /*0a10*/  BAR.SYNC.DEFER_BLOCKING 0x0 ;  /* 0x0000000000007b1d */ /* 0x000fe20000010000 */
[----:B--2---:R-:W-:-:S05]  /*0a20*/  FFMA R26, R15, R11, R26 ;  /* 0x0000000b0f1a7223 */ /* 0x004fca000000001a */
[----:B------:R-:W2:Y:S01]  /*0a30*/  LDG.E.CONSTANT R11, desc[UR6][R16.64+0x38] ;  /* 0x00003806100b7981 */ /* 0x000ea2000c1e9900 */
[----:B---3--:R-:W-:-:S03]  /*0a40*/  FFMA R25, R15, R10, R25 ;  /* 0x0000000a0f197223 */ /* 0x008fc60000000019 */
[----:B------:R-:W3:Y:S04]  /*0a50*/  LDG.E.CONSTANT R10, desc[UR6][R16.64+0x118] ;  /* 0x00011806100a7981 */ /* 0x000ee8000c1e9900 */
[----:B------:R-:W3:Y:S04]  /*0a60*/  LDG.E.CONSTANT R15, desc[UR6][R16.64+0xdc] ;  /* 0x0000dc06100f7981 */ /* 0x000ee8000c1e9900 */
[----:B------:R-:W-:Y:S01]  /*0a70*/  STS [UR4], R28 ;  /* 0x0000001cff007988 */ /* 0x000fe20008000804 */
[----:B----4-:R-:W-:-:S03]  /*0a80*/  FFMA R29, R18, R3, R20 ;  /* 0x00000003121d7223 */ /* 0x010fc60000000014 */
[----:B------:R-:W4:Y:S01]  /*0a90*/  LDG.E.CONSTANT R3, desc[UR6][R16.64+0x9c] ;  /* 0x00009c0610037981 */ /* 0x000f22000c1e9900 */
[----:B-----5:R-:W-:Y:S01]  /*0aa0*/  FFMA R27, R18, R4, R27 ;  /* 0x00000004121b7223 */ /* 0x020fe2000000001b */
[----:B------:R-:W-:Y:S06]  /*0ab0*/  BAR.SYNC.DEFER_BLOCKING 0x0 ;  /* 0x0000000000007b1d */ /* 0x000fec0000010000 */
[----:B------:R-:W5:Y:S04]  /*0ac0*/  LDG.E.CONSTANT R20, desc[UR6][R16.64+0xbc] ;  /* 0x0000bc0610147981 */ /* 0x000f68000c1e9900 */
[----:B------:R-:W0:Y:S02]  /*0ad0*/  LDS R4, [UR4] ;  /* 0x00000004ff047984 */ /* 0x000e240008000800 */
[----:B0-----:R-:W-:-:S02]  /*0ae0*/  FFMA R19, R4, R19, R29 ;  /* 0x0000001304137223 */ /* 0x001fc4000000001d */
[----:B------:R-:W5:Y:S01]  /*0af0*/  LDG.E.CONSTANT R29, desc[UR6][R16.64+0xfc] ;  /* 0x0000fc06101d7981 */ /* 0x000f62000c1e9900 */
[----:B------:R-:W-:Y:S01]  /*0b00*/  FFMA R5, R18, R12, R5 ;  /* 0x0000000c12057223 */ /* 0x000fe20000000005 */
[----:B------:R-:W-:-:S06]  /*0b10*/  FADD R12, -|R19|, 1 ;  /* 0x3f800000130c7421 */ /* 0x000fcc0000000300 */
[----:B------:R-:W0:Y:S01]  /*0b20*/  MUFU.RCP R12, R12 ;  /* 0x0000000c000c7308 */ /* 0x000e220000001000 */
[----:B------:R-:W-:Y:S02]  /*0b30*/  FFMA R0, R18, R0, R13 ;  /* 0x0000000012007223 */ /* 0x000fe4000000000d */
[----:B------:R-:W5:Y:S01]  /*0b40*/  LDG.E.CONSTANT R13, desc[UR6][R16.64+0x5c] ;  /* 0x00005c06100d7981 */ /* 0x000f62000c1e9900 */
[----:B------:R-:W-:Y:S01]  /*0b50*/  FSETP.GT.AND P0, PT, |R19|, 8.50705917302346158658e+37, PT ;  /* 0x7e8000001300780b */ /* 0x000fe20003f04200 */
[----:B0-----:R-:W-:-:S04]  /*0b60*/  FADD R24, R12, R12 ;  /* 0x0000000c0c187221 */ /* 0x001fc80000000000 */
[----:B------:R-:W-:-:S05]  /*0b70*/  FMUL R24, |R19|, R24 ;  /* 0x0000001813187220 */ /* 0x000fca0000400200 */
[----:B------:R-:W-:Y:S02]  /*0b80*/  FSEL R12, R24, -2, !P0 ;  /* 0xc0000000180c7808 */ /* 0x000fe40004000000 */
[----:B------:R0:W5:Y:S01]  /*0b90*/  LDG.E.CONSTANT R24, desc[UR6][R16.64+0x11c] ;  /* 0x00011c0610187981 */ /* 0x000162000c1e9900 */
[C---:B------:R-:W-:Y:S01]  /*0ba0*/  FFMA R7, R18.reuse, R2, R7 ;  /* 0x0000000212077223 */ /* 0x040fe20000000007 */
[----:B------:R-:W-:Y:S02]  /*0bb0*/  HFMA2 R2, -RZ, RZ, 1.625, 0 ;  /* 0x3e800000ff027431 */ /* 0x000fe400000001ff */
[C---:B------:R-:W-:Y:S01]  /*0bc0*/  FFMA R9, R18.reuse, R9, R6 ;  /* 0x0000000912097223 */ /* 0x040fe20000000006 */
[----:B------:R-:W-:Y:S01]  /*0bd0*/  FFMA R25, R18, R8, R25 ;  /* 0x0000000812197223 */ /* 0x000fe20000000019 */
[----:B------:R-:W-:-:S05]  /*0be0*/  FFMA R27, R4, R14, R27 ;  /* 0x0000000e041b7223 */ /* 0x000fca000000001b */
[----:B------:R-:W-:Y:S01]  /*0bf0*/  FSETP.GT.AND P0, PT, |R27|, 8.50705917302346158658e+37, PT ;  /* 0x7e8000001b00780b */ /* 0x000fe20003f04200 */
[----:B--2---:R-:W-:Y:S01]  /*0c00*/  FFMA R11, R18, R11, R26 ;  /* 0x0000000b120b7223 */ /* 0x004fe2000000001a */
[----:B------:R-:W-:-:S05]  /*0c10*/  FADD.RZ R26, R12, 1 ;  /* 0x3f8000000c1a7421 */ /* 0x000fca000000c000 */
[----:B------:R-:W-:-:S04]  /*0c20*/  IADD3 R26, PT, PT, R26, -0x3f400000, RZ ;  /* 0xc0c000001a1a7810 */ /* 0x000fc80007ffe0ff */
[----:B------:R-:W-:-:S04]  /*0c30*/  LOP3.LUT R26, R26, 0xff800000, RZ, 0xc0, !PT ;  /* 0xff8000001a1a7812 */ /* 0x000fc800078ec0ff */
[----:B------:R-:W-:Y:S02]  /*0c40*/  IADD3 R6, PT, PT, -R26, 0x40800000, RZ ;  /* 0x408000001a067810 */ /* 0x000fe40007ffe1ff */
[----:B------:R-:W-:-:S03]  /*0c50*/  IADD3 R8, PT, PT, R12, -R26, RZ ;  /* 0x8000001a0c087210 */ /* 0x000fc60007ffe0ff */
[----:B0-----:R-:W-:Y:S01]  /*0c60*/  FFMA R17, R6, R2, -1 ;  /* 0xbf80000006117423 */ /* 0x001fe20000000002 */
[----:B------:R-:W-:-:S03]  /*0c70*/  MOV R6, 0x3d39bf78 ;  /* 0x3d39bf7800067802 */ /* 0x000fc60000000f00 */
[----:B------:R-:W-:-:S04]  /*0c80*/  FADD R17, R8, R17 ;  /* 0x0000001108117221 */ /* 0x000fc80000000000 */
[----:B------:R-:W-:-:S04]  /*0c90*/  FFMA R8, R17, -R6, 0.10546888411045074463 ;  /* 0x3dd8001211087423 */ /* 0x000fc80000000806 */
[----:B------:R-:W-:-:S04]  /*0ca0*/  FFMA R8, R17, R8, -0.13229703903198242188 ;  /* 0xbe0778e011087423 */ /* 0x000fc80000000008 */
[----:B------:R-:W-:-:S04]  /*0cb0*/  FFMA R8, R17, R8, 0.14491446316242218018 ;  /* 0x3e14647511087423 */ /* 0x000fc80000000008 */
[----:B------:R-:W-:Y:S01]  /*0cc0*/  FFMA R8, R17, R8, -0.16641564667224884033 ;  /* 0xbe2a68dd11087423 */ /* 0x000fe20000000008 */
[----:B---3--:R-:W-:Y:S01]  /*0cd0*/  FFMA R23, R18, R10, R23 ;  /* 0x0000000a12177223 */ /* 0x008fe20000000017 */
[----:B------:R-:W-:-:S06]  /*0ce0*/  FADD R10, -|R27|, 1 ;  /* 0x3f8000001b0a7421 */ /* 0x000fcc0000000300 */
[----:B------:R-:W0:Y:S01]  /*0cf0*/  MUFU.RCP R10, R10 ;  /* 0x0000000a000a7308 */ /* 0x000e220000001000 */
[----:B------:R-:W-:-:S04]  /*0d00*/  FFMA R8, R17, R8, 0.19988867640495300293 ;  /* 0x3e4caf9e11087423 */ /* 0x000fc80000000008 */
[----:B------:R-:W-:-:S04]  /*0d10*/  FFMA R8, R17, R8, -0.25000196695327758789 ;  /* 0xbe80004211087423 */ /* 0x000fc80000000008 */
[----:B------:R-:W-:Y:S01]  /*0d20*/  FFMA R8, R17, R8, 0.33333510160446166992 ;  /* 0x3eaaaae611087423 */ /* 0x000fe20000000008 */
[----:B0-----:R-:W-:-:S03]  /*0d30*/  FADD R14, R10, R10 ;  /* 0x0000000a0a0e7221 */ /* 0x001fc60000000000 */
[----:B------:R-:W-:Y:S01]  /*0d40*/  FFMA R8, R17, R8, -0.5 ;  /* 0xbf00000011087423 */ /* 0x000fe20000000008 */
[----:B------:R-:W-:-:S03]  /*0d50*/  FMUL R14, |R27|, R14 ;  /* 0x0000000e1b0e7220 */ /* 0x000fc60000400200 */
[C---:B------:R-:W-:Y:S02]  /*0d60*/  FMUL R8, R17.reuse, R8 ;  /* 0x0000000811087220 */ /* 0x040fe40000400000 */
[----:B------:R-:W-:Y:S02]  /*0d70*/  FSEL R10, R14, -2, !P0 ;  /* 0xc00000000e0a7808 */ /* 0x000fe40004000000 */
[----:B------:R-:W-:Y:S01]  /*0d80*/  FFMA R17, R17, R8, R17 ;  /* 0x0000000811117223 */ /* 0x000fe20000000011 */
[----:B------:R-:W-:Y:S02]  /*0d90*/  I2FP.F32.S32 R26, R26 ;  /* 0x0000001a001a7245 */ /* 0x000fe40000201400 */
[----:B------:R-:W-:-:S03]  /*0da0*/  FADD.RZ R8, R10, 1 ;  /* 0x3f8000000a087421 */ /* 0x000fc6000000c000 */
[----:B------:R-:W-:Y:S01]  /*0db0*/  FMUL R26, R26, 1.1920928955078125e-07 ;  /* 0x340000001a1a7820 */ /* 0x000fe20000400000 */
[----:B------:R-:W-:Y:S02]  /*0dc0*/  ISETP.GE.U32.AND P0, PT, R12, 0x7f800000, PT ;  /* 0x7f8000000c00780c */ /* 0x000fe40003f06070 */
[----:B------:R-:W-:Y:S01]  /*0dd0*/  IADD3 R8, PT, PT, R8, -0x3f400000, RZ ;  /* 0xc0c0000008087810 */ /* 0x000fe20007ffe0ff */
[----:B------:R-:W-:Y:S01]  /*0de0*/  FFMA R14, R26, 0.69314718246459960938, R17 ;  /* 0x3f3172181a0e7823 */ /* 0x000fe20000000011 */
[----:B------:R-:W-:Y:S02]  /*0df0*/  ISETP.GT.AND P1, PT, R12, -0x40800000, P0 ;  /* 0xbf8000000c00780c */ /* 0x000fe40000724270 */
[----:B------:R-:W-:-:S04]  /*0e00*/  LOP3.LUT R17, R8, 0xff800000, RZ, 0xc0, !PT ;  /* 0xff80000008117812 */ /* 0x000fc800078ec0ff */
[----:B------:R-:W-:Y:S01]  /*0e10*/  IADD3 R8, PT, PT, -R17, 0x40800000, RZ ;  /* 0x4080000011087810 */ /* 0x000fe20007ffe1ff */
[----:B------:R-:W-:Y:S01]  /*0e20*/  FFMA R15, R4, R15, R5 ;  /* 0x0000000f040f7223 */ /* 0x000fe20000000005 */
[----:B------:R-:W-:-:S03]  /*0e30*/  IADD3 R16, PT, PT, R10, -R17, RZ ;  /* 0x800000110a107210 */ /* 0x000fc60007ffe0ff */
[----:B------:R-:W-:Y:S01]  /*0e40*/  FFMA R5, R8, R2, -1 ;  /* 0xbf80000008057423 */ /* 0x000fe20000000002 */
[----:B------:R-:W-:-:S03]  /*0e50*/  @P0 MOV R8, 0x7f800000 ;  /* 0x7f80000000080802 */ /* 0x000fc60000000f00 */
[----:B------:R-:W-:Y:S02]  /*0e60*/  FADD R16, R16, R5 ;  /* 0x0000000510107221 */ /* 0x000fe40000000000 */
[C---:B------:R-:W-:Y:S01]  /*0e70*/  @P1 FFMA R14, R12.reuse, R8, +INF ;  /* 0x7f8000000c0e1423 */ /* 0x040fe20000000008 */
[----:B------:R-:W-:Y:S01]  /*0e80*/  @P0 FSETP.NEU.AND P1, PT, R12, RZ, PT ;  /* 0x000000ff0c00020b */ /* 0x000fe20003f2d000 */
[----:B------:R-:W-:Y:S01]  /*0e90*/  FADD R12, -|R15|, 1 ;  /* 0x3f8000000f0c7421 */ /* 0x000fe20000000300 */
[----:B------:R-:W-:Y:S01]  /*0ea0*/  FFMA R5, R16, -R6, 0.10546888411045074463 ;  /* 0x3dd8001210057423 */ /* 0x000fe20000000806 */
[----:B------:R-:W-:-:S04]  /*0eb0*/  HFMA2 R8, -RZ, RZ, 1.75, 0 ;  /* 0x3f000000ff087431 */ /* 0x000fc800000001ff */
[----:B------:R-:W0:Y:S01]  /*0ec0*/  MUFU.RCP R12, R12 ;  /* 0x0000000c000c7308 */ /* 0x000e220000001000 */
[----:B------:R-:W-:-:S04]  /*0ed0*/  FFMA R5, R16, R5, -0.13229703903198242188 ;  /* 0xbe0778e010057423 */ /* 0x000fc80000000005 */
[----:B------:R-:W-:Y:S01]  /*0ee0*/  FFMA R5, R16, R5, 0.14491446316242218018 ;  /* 0x3e14647510057423 */ /* 0x000fe20000000005 */
[----:B------:R-:W-:-:S03]  /*0ef0*/  @P0 FSEL R14, R14, -RZ, P1 ;  /* 0x800000ff0e0e0208 */ /* 0x000fc60000800000 */
[----:B------:R-:W-:Y:S01]  /*0f00*/  FFMA R18, R16, R5, -0.16641564667224884033 ;  /* 0xbe2a68dd10127423 */ /* 0x000fe20000000005 */
[----:B------:R-:W-:-:S03]  /*0f10*/  LOP3.LUT R5, R8, 0x80000000, R19, 0xb8, !PT ;  /* 0x8000000008057812 */ /* 0x000fc600078eb813 */
[----:B------:R-:W-:Y:S02]  /*0f20*/  FFMA R19, R16, R18, 0.19988867640495300293 ;  /* 0x3e4caf9e10137423 */ /* 0x000fe40000000012 */
[----:B------:R-:W-:Y:S01]  /*0f30*/  FMUL R5, R5, R14 ;  /* 0x0000000e05057220 */ /* 0x000fe20000400000 */
[----:B0-----:R-:W-:Y:S01]  /*0f40*/  FADD R14, R12, R12 ;  /* 0x0000000c0c0e7221 */ /* 0x001fe20000000000 */
[C---:B------:R-:W-:Y:S01]  /*0f50*/  FFMA R19, R16.reuse, R19, -0.25000196695327758789 ;  /* 0xbe80004210137423 */ /* 0x040fe20000000013 */
[C---:B------:R-:W-:Y:S02]  /*0f60*/  FSETP.GT.AND P0, PT, |R15|.reuse, 8.50705917302346158658e+37, PT ;  /* 0x7e8000000f00780b */ /* 0x040fe40003f04200 */
[----:B------:R-:W-:Y:S01]  /*0f70*/  FMUL R12, |R15|, R14 ;  /* 0x0000000e0f0c7220 */ /* 0x000fe20000400200 */
[----:B------:R-:W-:-:S04]  /*0f80*/  FFMA R19, R16, R19, 0.33333510160446166992 ;  /* 0x3eaaaae610137423 */ /* 0x000fc80000000013 */
[----:B------:R-:W-:Y:S01]  /*0f90*/  FSEL R12, R12, -2, !P0 ;  /* 0xc00000000c0c7808 */ /* 0x000fe20004000000 */
[----:B------:R-:W-:Y:S01]  /*0fa0*/  FFMA R19, R16, R19, -0.5 ;  /* 0xbf00000010137423 */ /* 0x000fe20000000013 */
[----:B------:R-:W-:-:S03]  /*0fb0*/  I2FP.F32.S32 R17, R17 ;  /* 0x0000001100117245 */ /* 0x000fc60000201400 */
[----:B------:R-:W-:Y:S01]  /*0fc0*/  FMUL R19, R16, R19 ;  /* 0x0000001310137220 */ /* 0x000fe20000400000 */
[----:B------:R-:W-:Y:S01]  /*0fd0*/  FADD.RZ R14, R12, 1 ;  /* 0x3f8000000c0e7421 */ /* 0x000fe2000000c000 */
[----:B------:R-:W-:Y:S02]  /*0fe0*/  FMUL R17, R17, 1.1920928955078125e-07 ;  /* 0x3400000011117820 */ /* 0x000fe40000400000 */
[----:B------:R-:W-:Y:S02]  /*0ff0*/  FFMA R16, R16, R19, R16 ;  /* 0x0000001310107223 */ /* 0x000fe40000000010 */
[----:B------:R-:W-:Y:S02]  /*1000*/  IADD3 R14, PT, PT, R14, -0x3f400000, RZ ;  /* 0xc0c000000e0e7810 */ /* 0x000fe40007ffe0ff */
[----:B------:R-:W-:Y:S01]  /*1010*/  FFMA R16, R17, 0.69314718246459960938, R16 ;  /* 0x3f31721811107823 */ /* 0x000fe20000000010 */
[----:B------:R-:W-:Y:S02]  /*1020*/  ISETP.GE.U32.AND P1, PT, R10, 0x7f800000, PT ;  /* 0x7f8000000a00780c */ /* 0x000fe40003f26070 */
[----:B------:R-:W-:Y:S01]  /*1030*/  LOP3.LUT R17, R14, 0xff800000, RZ, 0xc0, !PT ;  /* 0xff8000000e117812 */ /* 0x000fe200078ec0ff */
[----:B------:R-:W-:Y:S01]  /*1040*/  FFMA R11, R4, R22, R11 ;  /* 0x00000016040b7223 */ /* 0x000fe2000000000b */
[----:B------:R-:W-:-:S02]  /*1050*/  ISETP.GT.AND P0, PT, R10, -0x40800000, P1 ;  /* 0xbf8000000a00780c */ /* 0x000fc40000f04270 */
[----:B------:R-:W-:Y:S01]  /*1060*/  IADD3 R19, PT, PT, -R17, 0x40800000, RZ ;  /* 0x4080000011137810 */ /* 0x000fe20007ffe1ff */
[----:B------:R-:W-:Y:S01]  /*1070*/  FADD R14, -|R11|, 1 ;  /* 0x3f8000000b0e7421 */ /* 0x000fe20000000300 */
[----:B------:R-:W-:-:S03]  /*1080*/  IADD3 R18, PT, PT, R12, -R17, RZ ;  /* 0x800000110c127210 */ /* 0x000fc60007ffe0ff */
[----:B------:R-:W-:Y:S02]  /*1090*/  FFMA R19, R19, R2, -1 ;  /* 0xbf80000013137423 */ /* 0x000fe40000000002 */
[----:B------:R-:W0:Y:S02]  /*10a0*/  MUFU.RCP R14, R14 ;  /* 0x0000000e000e7308 */ /* 0x000e240000001000 */
[----:B------:R-:W-:Y:S01]  /*10b0*/  FADD R18, R18, R19 ;  /* 0x0000001312127221 */ /* 0x000fe20000000000 */
[----:B------:R-:W-:-:S05]  /*10c0*/  @P1 MOV R19, 0x7f800000 ;  /* 0x7f80000000131802 */ /* 0x000fca0000000f00 */
[----:B------:R-:W-:Y:S01]  /*10d0*/  @P0 FFMA R16, R10, R19, +INF ;  /* 0x7f8000000a100423 */ /* 0x000fe20000000013 */
[----:B------:R-:W-:-:S04]  /*10e0*/  FFMA R19, R18, -R6, 0.10546888411045074463 ;  /* 0x3dd8001212137423 */ /* 0x000fc80000000806 */
[----:B------:R-:W-:Y:S01]  /*10f0*/  FFMA R19, R18, R19, -0.13229703903198242188 ;  /* 0xbe0778e012137423 */ /* 0x000fe20000000013 */
[----:B------:R-:W-:-:S03]  /*1100*/  @P1 FSETP.NEU.AND P2, PT, R10, RZ, PT ;  /* 0x000000ff0a00120b */ /* 0x000fc60003f4d000 */
[----:B------:R-:W-:Y:S01]  /*1110*/  FFMA R19, R18, R19, 0.14491446316242218018 ;  /* 0x3e14647512137423 */ /* 0x000fe20000000013 */
[----:B0-----:R-:W-:-:S03]  /*1120*/  FADD R10, R14, R14 ;  /* 0x0000000e0e0a7221 */ /* 0x001fc60000000000 */
[C---:B------:R-:W-:Y:S01]  /*1130*/  FFMA R19, R18.reuse, R19, -0.16641564667224884033 ;  /* 0xbe2a68dd12137423 */ /* 0x040fe20000000013 */
[C---:B------:R-:W-:Y:S01]  /*1140*/  FMUL R10, |R11|.reuse, R10 ;  /* 0x0000000a0b0a7220 */ /* 0x040fe20000400200 */
[----:B------:R-:W-:Y:S02]  /*1150*/  FSETP.GT.AND P0, PT, |R11|, 8.50705917302346158658e+37, PT ;  /* 0x7e8000000b00780b */ /* 0x000fe40003f04200 */
[----:B------:R-:W-:Y:S01]  /*1160*/  FFMA R19, R18, R19, 0.19988867640495300293 ;  /* 0x3e4caf9e12137423 */ /* 0x000fe20000000013 */
[----:B------:R-:W-:Y:S02]  /*1170*/  LOP3.LUT R27, R8, 0x80000000, R27, 0xb8, !PT ;  /* 0x80000000081b7812 */ /* 0x000fe400078eb81b */
[----:B------:R-:W-:Y:S01]  /*1180*/  @P1 FSEL R16, R16, -RZ, P2 ;  /* 0x800000ff10101208 */ /* 0x000fe20001000000 */
[----:B------:R-:W-:Y:S01]  /*1190*/  FFMA R19, R18, R19, -0.25000196695327758789 ;  /* 0xbe80004212137423 */ /* 0x000fe20000000013 */
[----:B------:R-:W-:-:S03]  /*11a0*/  FSEL R14, R10, -2, !P0 ;  /* 0xc00000000a0e7808 */ /* 0x000fc60004000000 */
[----:B------:R-:W-:Y:S01]  /*11b0*/  FMUL R10, R27, R16 ;  /* 0x000000101b0a7220 */ /* 0x000fe20000400000 */
[----:B------:R-:W-:Y:S01]  /*11c0*/  FFMA R19, R18, R19, 0.33333510160446166992 ;  /* 0x3eaaaae612137423 */ /* 0x000fe20000000013 */
[----:B------:R-:W-:Y:S01]  /*11d0*/  FADD.RZ R16, R14, 1 ;  /* 0x3f8000000e107421 */ /* 0x000fe2000000c000 */
[----:B----4-:R-:W-:Y:S02]  /*11e0*/  FFMA R3, R4, R3, R0 ;  /* 0x0000000304037223 */ /* 0x010fe40000000000 */
[----:B------:R-:W-:Y:S02]  /*11f0*/  FFMA R19, R18, R19, -0.5 ;  /* 0xbf00000012137423 */ /* 0x000fe40000000013 */
[----:B------:R-:W-:Y:S01]  /*1200*/  IADD3 R16, PT, PT, R16, -0x3f400000, RZ ;  /* 0xc0c0000010107810 */ /* 0x000fe20007ffe0ff */
[----:B------:R-:W-:Y:S01]  /*1210*/  FADD R0, -|R3|, 1 ;  /* 0x3f80000003007421 */ /* 0x000fe20000000300 */
[----:B------:R-:W-:Y:S02]  /*1220*/  FMUL R27, R18, R19 ;  /* 0x00000013121b7220 */ /* 0x000fe40000400000 */
[----:B------:R-:W-:-:S02]  /*1230*/  LOP3.LUT R19, R16, 0xff800000, RZ, 0xc0, !PT ;  /* 0xff80000010137812 */ /* 0x000fc400078ec0ff */
[----:B------:R-:W-:Y:S01]  /*1240*/  FFMA R18, R18, R27, R18 ;  /* 0x0000001b12127223 */ /* 0x000fe20000000012 */
[----:B------:R-:W0:Y:S01]  /*1250*/  MUFU.RCP R0, R0 ;  /* 0x0000000000007308 */ /* 0x000e220000001000 */
[----:B------:R-:W-:Y:S02]  /*1260*/  IADD3 R27, PT, PT, -R19, 0x40800000, RZ ;  /* 0x40800000131b7810 */ /* 0x000fe40007ffe1ff */
[----:B------:R-:W-:Y:S02]  /*1270*/  I2FP.F32.S32 R16, R17 ;  /* 0x0000001100107245 */ /* 0x000fe40000201400 */
[----:B------:R-:W-:Y:S01]  /*1280*/  IADD3 R17, PT, PT, R14, -R19, RZ ;  /* 0x800000130e117210 */ /* 0x000fe20007ffe0ff */
[----:B------:R-:W-:Y:S01]  /*1290*/  FFMA R22, R27, R2, -1 ;  /* 0xbf8000001b167423 */ /* 0x000fe20000000002 */
[----:B------:R-:W-:-:S03]  /*12a0*/  ISETP.GE.U32.AND P1, PT, R12, 0x7f800000, PT ;  /* 0x7f8000000c00780c */ /* 0x000fc60003f26070 */
[----:B------:R-:W-:Y:S01]  /*12b0*/  FADD R17, R17, R22 ;  /* 0x0000001611117221 */ /* 0x000fe20000000000 */
[----:B------:R-:W-:Y:S01]  /*12c0*/  ISETP.GT.AND P0, PT, R12, -0x40800000, P1 ;  /* 0xbf8000000c00780c */ /* 0x000fe20000f04270 */
[----:B------:R-:W-:Y:S02]  /*12d0*/  FMUL R27, R16, 1.1920928955078125e-07 ;  /* 0x34000000101b7820 */ /* 0x000fe40000400000 */
[----:B------:R-:W-:Y:S02]  /*12e0*/  FFMA R16, R17, -R6, 0.10546888411045074463 ;  /* 0x3dd8001211107423 */ /* 0x000fe40000000806 */
[----:B------:R-:W-:Y:S01]  /*12f0*/  FFMA R18, R27, 0.69314718246459960938, R18 ;  /* 0x3f3172181b127823 */ /* 0x000fe20000000012 */
[----:B0-----:R-:W-:Y:S01]  /*1300*/  FADD R0, R0, R0 ;  /* 0x0000000000007221 */ /* 0x001fe20000000000 */
[----:B------:R-:W-:Y:S02]  /*1310*/  FFMA R16, R17, R16, -0.13229703903198242188 ;  /* 0xbe0778e011107423 */ /* 0x000fe40000000010 */
[----:B------:R-:W-:Y:S01]  /*1320*/  @P1 MOV R27, 0x7f800000 ;  /* 0x7f800000001b1802 */ /* 0x000fe20000000f00 */
[----:B------:R-:W-:Y:S01]  /*1330*/  FMUL R0, |R3|, R0 ;  /* 0x0000000003007220 */ /* 0x000fe20000400200 */
[----:B------:R-:W-:-:S03]  /*1340*/  FFMA R16, R17, R16, 0.14491446316242218018 ;  /* 0x3e14647511107423 */ /* 0x000fc60000000010 */
[----:B------:R-:W-:Y:S01]  /*1350*/  @P0 FFMA R18, R12, R27, +INF ;  /* 0x7f8000000c120423 */ /* 0x000fe2000000001b */
[----:B------:R-:W-:Y:S01]  /*1360*/  FSETP.GT.AND P0, PT, |R3|, 8.50705917302346158658e+37, PT ;  /* 0x7e8000000300780b */ /* 0x000fe20003f04200 */
[----:B------:R-:W-:-:S03]  /*1370*/  FFMA R16, R17, R16, -0.16641564667224884033 ;  /* 0xbe2a68dd11107423 */ /* 0x000fc60000000010 */
[----:B------:R-:W-:Y:S01]  /*1380*/  FSEL R0, R0, -2, !P0 ;  /* 0xc000000000007808 */ /* 0x000fe20004000000 */
[----:B------:R-:W-:Y:S01]  /*1390*/  FFMA R16, R17, R16, 0.19988867640495300293 ;  /* 0x3e4caf9e11107423 */ /* 0x000fe20000000010 */
[----:B------:R-:W-:-:S03]  /*13a0*/  @P1 FSETP.NEU.AND P2, PT, R12, RZ, PT ;  /* 0x000000ff0c00120b */ /* 0x000fc60003f4d000 */
[----:B------:R-:W-:Y:S01]  /*13b0*/  FADD.RZ R12, R0, 1 ;  /* 0x3f800000000c7421 */ /* 0x000fe2000000c000 */
[C---:B------:R-:W-:Y:S01]  /*13c0*/  FFMA R16, R17.reuse, R16, -0.25000196695327758789 ;  /* 0xbe80004211107423 */ /* 0x040fe20000000010 */
[----:B-----5:R-:W-:Y:S01]  /*13d0*/  FFMA R29, R4, R29, R7 ;  /* 0x0000001d041d7223 */ /* 0x020fe20000000007 */
[----:B------:R-:W-:Y:S02]  /*13e0*/  LOP3.LUT R15, R8, 0x80000000, R15, 0xb8, !PT ;  /* 0x80000000080f7812 */ /* 0x000fe400078eb80f */
[----:B------:R-:W-:Y:S01]  /*13f0*/  @P1 FSEL R18, R18, -RZ, P2 ;  /* 0x800000ff12121208 */ /* 0x000fe20001000000 */
[----:B------:R-:W-:Y:S01]  /*1400*/  FFMA R16, R17, R16, 0.33333510160446166992 ;  /* 0x3eaaaae611107423 */ /* 0x000fe20000000010 */
[----:B------:R-:W-:Y:S01]  /*1410*/  IADD3 R12, PT, PT, R12, -0x3f400000, RZ ;  /* 0xc0c000000c0c7810 */ /* 0x000fe20007ffe0ff */
[----:B------:R-:W-:Y:S02]  /*1420*/  FADD R22, -|R29|, 1 ;  /* 0x3f8000001d167421 */ /* 0x000fe40000000300 */
[----:B------:R-:W-:Y:S01]  /*1430*/  FMUL R7, R15, R18 ;  /* 0x000000120f077220 */ /* 0x000fe20000400000 */
[----:B------:R-:W-:Y:S01]  /*1440*/  FFMA R16, R17, R16, -0.5 ;  /* 0xbf00000011107423 */ /* 0x000fe20000000010 */
[----:B------:R-:W-:-:S02]  /*1450*/  LOP3.LUT R15, R12, 0xff800000, RZ, 0xc0, !PT ;  /* 0xff8000000c0f7812 */ /* 0x000fc400078ec0ff */
[----:B------:R-:W0:Y:S01]  /*1460*/  MUFU.RCP R12, R22 ;  /* 0x00000016000c7308 */ /* 0x000e220000001000 */
[----:B------:R-:W-:Y:S01]  /*1470*/  FMUL R16, R17, R16 ;  /* 0x0000001011107220 */ /* 0x000fe20000400000 */
[----:B------:R-:W-:-:S03]  /*1480*/  IADD3 R27, PT, PT, -R15, 0x40800000, RZ ;  /* 0x408000000f1b7810 */ /* 0x000fc60007ffe1ff */
[----:B------:R-:W-:Y:S01]  /*1490*/  FFMA R16, R17, R16, R17 ;  /* 0x0000001011107223 */ /* 0x000fe20000000011 */
[----:B------:R-:W-:Y:S01]  /*14a0*/  IADD3 R17, PT, PT, R0, -R15, RZ ;  /* 0x8000000f00117210 */ /* 0x000fe20007ffe0ff */
[----:B------:R-:W-:Y:S01]  /*14b0*/  FFMA R18, R27, R2, -1 ;  /* 0xbf8000001b127423 */ /* 0x000fe20000000002 */
[----:B------:R-:W-:-:S03]  /*14c0*/  ISETP.GE.U32.AND P1, PT, R14, 0x7f800000, PT ;  /* 0x7f8000000e00780c */ /* 0x000fc60003f26070 */
[----:B------:R-:W-:Y:S01]  /*14d0*/  FADD R17, R17, R18 ;  /* 0x0000001211117221 */ /* 0x000fe20000000000 */
[----:B------:R-:W-:Y:S02]  /*14e0*/  I2FP.F32.S32 R19, R19 ;  /* 0x0000001300137245 */ /* 0x000fe40000201400 */
[----:B------:R-:W-:Y:S01]  /*14f0*/  ISETP.GT.AND P2, PT, R14, -0x40800000, P1 ;  /* 0xbf8000000e00780c */ /* 0x000fe20000f44270 */
[----:B------:R-:W-:Y:S01]  /*1500*/  FFMA R18, R17, -R6, 0.10546888411045074463 ;  /* 0x3dd8001211127423 */ /* 0x000fe20000000806 */
[----:B0-----:R-:W-:Y:S01]  /*1510*/  FADD R12, R12, R12 ;  /* 0x0000000c0c0c7221 */ /* 0x001fe20000000000 */
[----:B------:R-:W-:Y:S02]  /*1520*/  FMUL R19, R19, 1.1920928955078125e-07 ;  /* 0x3400000013137820 */ /* 0x000fe40000400000 */
[----:B------:R-:W-:Y:S01]  /*1530*/  FFMA R18, R17, R18, -0.13229703903198242188 ;  /* 0xbe0778e011127423 */ /* 0x000fe20000000012 */
[C---:B------:R-:W-:Y:S01]  /*1540*/  FSETP.GT.AND P0, PT, |R29|.reuse, 8.50705917302346158658e+37, PT ;  /* 0x7e8000001d00780b */ /* 0x040fe20003f04200 */
[----:B------:R-:W-:Y:S01]  /*1550*/  FMUL R12, |R29|, R12 ;  /* 0x0000000c1d0c7220 */ /* 0x000fe20000400200 */
[----:B------:R-:W-:Y:S01]  /*1560*/  FFMA R16, R19, 0.69314718246459960938, R16 ;  /* 0x3f31721813107823 */ /* 0x000fe20000000010 */
[----:B------:R-:W-:Y:S01]  /*1570*/  FFMA R18, R17, R18, 0.14491446316242218018 ;  /* 0x3e14647511127423 */ /* 0x000fe20000000012 */
[----:B------:R-:W-:-:S02]  /*1580*/  @P1 MOV R19, 0x7f800000 ;  /* 0x7f80000000131802 */ /* 0x000fc40000000f00 */
[----:B------:R-:W-:Y:S01]  /*1590*/  FSEL R12, R12, -2, !P0 ;  /* 0xc00000000c0c7808 */ /* 0x000fe20004000000 */
[C---:B------:R-:W-:Y:S02]  /*15a0*/  FFMA R18, R17.reuse, R18, -0.16641564667224884033 ;  /* 0xbe2a68dd11127423 */ /* 0x040fe40000000012 */
[----:B------:R-:W-:Y:S02]  /*15b0*/  @P2 FFMA R16, R14, R19, +INF ;  /* 0x7f8000000e102423 */ /* 0x000fe40000000013 */
[----:B------:R-:W-:Y:S01]  /*15c0*/  FADD.RZ R19, R12, 1 ;  /* 0x3f8000000c137421 */ /* 0x000fe2000000c000 */
[----:B------:R-:W-:Y:S01]  /*15d0*/  FFMA R18, R17, R18, 0.19988867640495300293 ;  /* 0x3e4caf9e11127423 */ /* 0x000fe20000000012 */
[----:B------:R-:W-:-:S03]  /*15e0*/  FFMA R9, R4, R13, R9 ;  /* 0x0000000d04097223 */ /* 0x000fc60000000009 */
[----:B------:R-:W-:Y:S01]  /*15f0*/  FFMA R18, R17, R18, -0.25000196695327758789 ;  /* 0xbe80004211127423 */ /* 0x000fe20000000012 */
[----:B------:R-:W-:Y:S02]  /*1600*/  IADD3 R19, PT, PT, R19, -0x3f400000, RZ ;  /* 0xc0c0000013137810 */ /* 0x000fe40007ffe0ff */
[----:B------:R-:W-:Y:S01]  /*1610*/  @P1 FSETP.NEU.AND P2, PT, R14, RZ, PT ;  /* 0x000000ff0e00120b */ /* 0x000fe20003f4d000 */
[----:B------:R-:W-:Y:S01]  /*1620*/  FFMA R18, R17, R18, 0.33333510160446166992 ;  /* 0x3eaaaae611127423 */ /* 0x000fe20000000012 */
[----:B------:R-:W-:Y:S01]  /*1630*/  LOP3.LUT R13, R19, 0xff800000, RZ, 0xc0, !PT ;  /* 0xff800000130d7812 */ /* 0x000fe200078ec0ff */
[----:B------:R-:W-:Y:S02]  /*1640*/  FADD R14, -|R9|, 1 ;  /* 0x3f800000090e7421 */ /* 0x000fe40000000300 */
[----:B------:R-:W-:Y:S01]  /*1650*/  FFMA R18, R17, R18, -0.5 ;  /* 0xbf00000011127423 */ /* 0x000fe20000000012 */
[----:B------:R-:W-:Y:S01]  /*1660*/  IADD3 R27, PT, PT, -R13, 0x40800000, RZ ;  /* 0x408000000d1b7810 */ /* 0x000fe20007ffe1ff */
[----:B------:R-:W-:Y:S01]  /*1670*/  FFMA R25, R4, R20, R25 ;  /* 0x0000001404197223 */ /* 0x000fe20000000019 */
[----:B------:R-:W-:Y:S01]  /*1680*/  IADD3 R19, PT, PT, R12, -R13, RZ ;  /* 0x8000000d0c137210 */ /* 0x000fe20007ffe0ff */
[----:B------:R-:W0:Y:S01]  /*1690*/  MUFU.RCP R14, R14 ;  /* 0x0000000e000e7308 */ /* 0x000e220000001000 */
[----:B------:R-:W-:Y:S01]  /*16a0*/  FMUL R18, R17, R18 ;  /* 0x0000001211127220 */ /* 0x000fe20000400000 */
[----:B------:R-:W-:Y:S01]  /*16b0*/  FFMA R20, R27, R2, -1 ;  /* 0xbf8000001b147423 */ /* 0x000fe20000000002 */
[----:B------:R-:W-:Y:S01]  /*16c0*/  ISETP.GE.U32.AND P0, PT, R0, 0x7f800000, PT ;  /* 0x7f8000000000780c */ /* 0x000fe20003f06070 */
[----:B------:R-:W-:Y:S01]  /*16d0*/  FFMA R23, R4, R24, R23 ;  /* 0x0000001804177223 */ /* 0x000fe20000000017 */
[----:B------:R-:W-:Y:S01]  /*16e0*/  FFMA R18, R17, R18, R17 ;  /* 0x0000001211127223 */ /* 0x000fe20000000011 */
[----:B------:R-:W-:Y:S01]  /*16f0*/  FADD R17, R19, R20 ;  /* 0x0000001413117221 */ /* 0x000fe20000000000 */
[----:B------:R-:W-:Y:S01]  /*1700*/  FADD R22, -|R25|, 1 ;  /* 0x3f80000019167421 */ /* 0x000fe20000000300 */
[----:B------:R-:W-:Y:S01]  /*1710*/  LOP3.LUT R19, R8, 0x80000000, R11, 0xb8, !PT ;  /* 0x8000000008137812 */ /* 0x000fe200078eb80b */
[----:B------:R-:W-:Y:S01]  /*1720*/  FADD R11, -|R23|, 1 ;  /* 0x3f800000170b7421 */ /* 0x000fe20000000300 */
[----:B------:R-:W-:Y:S01]  /*1730*/  ISETP.GT.AND P4, PT, R0, -0x40800000, P0 ;  /* 0xbf8000000000780c */ /* 0x000fe20000784270 */
[C---:B------:R-:W-:Y:S01]  /*1740*/  FFMA R20, R17.reuse, -R6, 0.10546888411045074463 ;  /* 0x3dd8001211147423 */ /* 0x040fe20000000806 */
[----:B------:R-:W-:Y:S01]  /*1750*/  @P1 FSEL R16, R16, -RZ, P2 ;  /* 0x800000ff10101208 */ /* 0x000fe20001000000 */
[----:B------:R-:W1:Y:S01]  /*1760*/  MUFU.RCP R4, R22 ;  /* 0x0000001600047308 */ /* 0x000e620000001000 */
[----:B------:R-:W-:Y:S01]  /*1770*/  I2FP.F32.S32 R15, R15 ;  /* 0x0000000f000f7245 */ /* 0x000fe20000201400 */
[----:B------:R-:W-:-:S02]  /*1780*/  FFMA R20, R17, R20, -0.13229703903198242188 ;  /* 0xbe0778e011147423 */ /* 0x000fc40000000014 */
[----:B------:R-:W-:Y:S01]  /*1790*/  FMUL R16, R19, R16 ;  /* 0x0000001013107220 */ /* 0x000fe20000400000 */
[----:B------:R-:W-:Y:S01]  /*17a0*/  @P0 MOV R19, 0x7f800000 ;  /* 0x7f80000000130802 */ /* 0x000fe20000000f00 */
[----:B------:R-:W-:Y:S02]  /*17b0*/  FMUL R15, R15, 1.1920928955078125e-07 ;  /* 0x340000000f0f7820 */ /* 0x000fe40000400000 */
[----:B------:R-:W2:Y:S01]  /*17c0*/  MUFU.RCP R11, R11 ;  /* 0x0000000b000b7308 */ /* 0x000ea20000001000 */
[----:B------:R-:W-:Y:S01]  /*17d0*/  FFMA R20, R17, R20, 0.14491446316242218018 ;  /* 0x3e14647511147423 */ /* 0x000fe20000000014 */
[----:B0-----:R-:W-:Y:S01]  /*17e0*/  FADD R14, R14, R14 ;  /* 0x0000000e0e0e7221 */ /* 0x001fe20000000000 */
[----:B------:R-:W-:Y:S01]  /*17f0*/  FFMA R18, R15, 0.69314718246459960938, R18 ;  /* 0x3f3172180f127823 */ /* 0x000fe20000000012 */
[C---:B------:R-:W-:Y:S01]  /*1800*/  @P0 FSETP.NEU.AND P3, PT, R0.reuse, RZ, PT ;  /* 0x000000ff0000020b */ /* 0x040fe20003f6d000 */
[----:B------:R-:W-:Y:S01]  /*1810*/  @P4 FFMA R18, R0, R19, +INF ;  /* 0x7f80000000124423 */ /* 0x000fe20000000013 */
[----:B------:R-:W-:Y:S01]  /*1820*/  FFMA R20, R17, R20, -0.16641564667224884033 ;  /* 0xbe2a68dd11147423 */ /* 0x000fe20000000014 */
[C---:B------:R-:W-:Y:S01]  /*1830*/  FMUL R0, |R9|.reuse, R14 ;  /* 0x0000000e09007220 */ /* 0x040fe20000400200 */
[----:B------:R-:W-:-:S02]  /*1840*/  FSETP.GT.AND P1, PT, |R9|, 8.50705917302346158658e+37, PT ;  /* 0x7e8000000900780b */ /* 0x000fc40003f24200 */
[C---:B------:R-:W-:Y:S01]  /*1850*/  FFMA R20, R17.reuse, R20, 0.19988867640495300293 ;  /* 0x3e4caf9e11147423 */ /* 0x040fe20000000014 */
[----:B-1----:R-:W-:Y:S01]  /*1860*/  FADD R4, R4, R4 ;  /* 0x0000000404047221 */ /* 0x002fe20000000000 */
[----:B------:R-:W-:Y:S02]  /*1870*/  FSEL R0, R0, -2, !P1 ;  /* 0xc000000000007808 */ /* 0x000fe40004800000 */
[----:B------:R-:W-:Y:S01]  /*1880*/  FFMA R20, R17, R20, -0.25000196695327758789 ;  /* 0xbe80004211147423 */ /* 0x000fe20000000014 */
[----:B------:R-:W-:Y:S01]  /*1890*/  LOP3.LUT R15, R8, 0x80000000, R3, 0xb8, !PT ;  /* 0x80000000080f7812 */ /* 0x000fe200078eb803 */
[----:B------:R-:W-:Y:S01]  /*18a0*/  FMUL R4, |R25|, R4 ;  /* 0x0000000419047220 */ /* 0x000fe20000400200 */
[----:B--2---:R-:W-:Y:S01]  /*18b0*/  FADD R14, R11, R11 ;  /* 0x0000000b0b0e7221 */ /* 0x004fe20000000000 */
[----:B------:R-:W-:Y:S01]  /*18c0*/  FADD.RZ R3, R0, 1 ;  /* 0x3f80000000037421 */ /* 0x000fe2000000c000 */
[----:B------:R-:W-:Y:S01]  /*18d0*/  FSETP.GT.AND P1, PT, |R25|, 8.50705917302346158658e+37, PT ;  /* 0x7e8000001900780b */ /* 0x000fe20003f24200 */
[----:B------:R-:W-:Y:S01]  /*18e0*/  FFMA R20, R17, R20, 0.33333510160446166992 ;  /* 0x3eaaaae611147423 */ /* 0x000fe20000000014 */
[C---:B------:R-:W-:Y:S01]  /*18f0*/  FMUL R11, |R23|.reuse, R14 ;  /* 0x0000000e170b7220 */ /* 0x040fe20000400200 */
[----:B------:R-:W-:-:S02]  /*1900*/  FSETP.GT.AND P2, PT, |R23|, 8.50705917302346158658e+37, PT ;  /* 0x7e8000001700780b */ /* 0x000fc40003f44200 */
[----:B------:R-:W-:Y:S01]  /*1910*/  FSEL R4, R4, -2, !P1 ;  /* 0xc000000004047808 */ /* 0x000fe20004800000 */
[----:B------:R-:W-:Y:S01]  /*1920*/  FFMA R20, R17, R20, -0.5 ;  /* 0xbf00000011147423 */ /* 0x000fe20000000014 */
[----:B------:R-:W-:Y:S02]  /*1930*/  IADD3 R3, PT, PT, R3, -0x3f400000, RZ ;  /* 0xc0c0000003037810 */ /* 0x000fe40007ffe0ff */
[----:B------:R-:W-:Y:S02]  /*1940*/  @P0 FSEL R18, R18, -RZ, P3 ;  /* 0x800000ff12120208 */ /* 0x000fe40001800000 */
[----:B------:R-:W-:Y:S01]  /*1950*/  FSEL R11, R11, -2, !P2 ;  /* 0xc00000000b0b7808 */ /* 0x000fe20005000000 */
[----:B------:R-:W-:Y:S01]  /*1960*/  FMUL R20, R17, R20 ;  /* 0x0000001411147220 */ /* 0x000fe20000400000 */
[----:B------:R-:W-:Y:S01]  /*1970*/  LOP3.LUT R3, R3, 0xff800000, RZ, 0xc0, !PT ;  /* 0xff80000003037812 */ /* 0x000fe200078ec0ff */
[----:B------:R-:W-:Y:S01]  /*1980*/  FADD.RZ R19, R4, 1 ;  /* 0x3f80000004137421 */ /* 0x000fe2000000c000 */
[----:B------:R-:W-:Y:S01]  /*1990*/  FMUL R14, R15, R18 ;  /* 0x000000120f0e7220 */ /* 0x000fe20000400000 */
[----:B------:R-:W-:Y:S01]  /*19a0*/  FADD.RZ R18, R11, 1 ;  /* 0x3f8000000b127421 */ /* 0x000fe2000000c000 */
[----:B------:R-:W-:Y:S01]  /*19b0*/  IADD3 R15, PT, PT, -R3, 0x40800000, RZ ;  /* 0x40800000030f7810 */ /* 0x000fe20007ffe1ff */
[----:B------:R-:W-:Y:S01]  /*19c0*/  FFMA R17, R17, R20, R17 ;  /* 0x0000001411117223 */ /* 0x000fe20000000011 */
[----:B------:R-:W-:-:S02]  /*19d0*/  IADD3 R20, PT, PT, R19, -0x3f400000, RZ ;  /* 0xc0c0000013147810 */ /* 0x000fc40007ffe0ff */
[----:B------:R-:W-:Y:S01]  /*19e0*/  I2FP.F32.S32 R13, R13 ;  /* 0x0000000d000d7245 */ /* 0x000fe20000201400 */
[----:B------:R-:W-:Y:S01]  /*19f0*/  FFMA R22, R15, R2, -1 ;  /* 0xbf8000000f167423 */ /* 0x000fe20000000002 */
[----:B------:R-:W-:Y:S02]  /*1a00*/  IADD3 R18, PT, PT, R18, -0x3f400000, RZ ;  /* 0xc0c0000012127810 */ /* 0x000fe40007ffe0ff */
[----:B------:R-:W-:Y:S01]  /*1a10*/  LOP3.LUT R15, R20, 0xff800000, RZ, 0xc0, !PT ;  /* 0xff800000140f7812 */ /* 0x000fe200078ec0ff */
[----:B------:R-:W-:Y:S01]  /*1a20*/  FMUL R20, R13, 1.1920928955078125e-07 ;  /* 0x340000000d147820 */ /* 0x000fe20000400000 */
[----:B------:R-:W-:Y:S02]  /*1a30*/  IADD3 R19, PT, PT, R0, -R3, RZ ;  /* 0x8000000300137210 */ /* 0x000fe40007ffe0ff */
[----:B------:R-:W-:Y:S02]  /*1a40*/  LOP3.LUT R18, R18, 0xff800000, RZ, 0xc0, !PT ;  /* 0xff80000012127812 */ /* 0x000fe400078ec0ff */
[----:B------:R-:W-:Y:S01]  /*1a50*/  IADD3 R27, PT, PT, -R15, 0x40800000, RZ ;  /* 0x408000000f1b7810 */ /* 0x000fe20007ffe1ff */
[----:B------:R-:W-:Y:S01]  /*1a60*/  FADD R19, R19, R22 ;  /* 0x0000001613137221 */ /* 0x000fe20000000000 */
[----:B------:R-:W-:Y:S01]  /*1a70*/  FFMA R13, R20, 0.69314718246459960938, R17 ;  /* 0x3f317218140d7823 */ /* 0x000fe20000000011 */
[----:B------:R-:W-:-:S02]  /*1a80*/  IADD3 R17, PT, PT, -R18, 0x40800000, RZ ;  /* 0x4080000012117810 */ /* 0x000fc40007ffe1ff */
[----:B------:R-:W-:Y:S01]  /*1a90*/  FFMA R22, R27, R2, -1 ;  /* 0xbf8000001b167423 */ /* 0x000fe20000000002 */
[----:B------:R-:W-:Y:S01]  /*1aa0*/  FFMA R20, R19, -R6, 0.10546888411045074463 ;  /* 0x3dd8001213147423 */ /* 0x000fe20000000806 */
[----:B------:R-:W-:Y:S01]  /*1ab0*/  IADD3 R27, PT, PT, R4, -R15, RZ ;  /* 0x8000000f041b7210 */ /* 0x000fe20007ffe0ff */
[----:B------:R-:W-:Y:S01]  /*1ac0*/  FFMA R2, R17, R2, -1 ;  /* 0xbf80000011027423 */ /* 0x000fe20000000002 */
[----:B------:R-:W-:Y:S01]  /*1ad0*/  IADD3 R17, PT, PT, R11, -R18, RZ ;  /* 0x800000120b117210 */ /* 0x000fe20007ffe0ff */
[----:B------:R-:W-:Y:S02]  /*1ae0*/  FFMA R20, R19, R20, -0.13229703903198242188 ;  /* 0xbe0778e013147423 */ /* 0x000fe40000000014 */
[----:B------:R-:W-:Y:S02]  /*1af0*/  FADD R27, R27, R22 ;  /* 0x000000161b1b7221 */ /* 0x000fe40000000000 */
[----:B------:R-:W-:Y:S01]  /*1b00*/  FFMA R20, R19, R20, 0.14491446316242218018 ;  /* 0x3e14647513147423 */ /* 0x000fe20000000014 */
[----:B------:R-:W-:Y:S01]  /*1b10*/  FADD R17, R17, R2 ;  /* 0x0000000211117221 */ /* 0x000fe20000000000 */
[----:B------:R-:W-:-:S02]  /*1b20*/  FFMA R2, R27, -R6, 0.10546888411045074463 ;  /* 0x3dd800121b027423 */ /* 0x000fc40000000806 */
[----:B------:R-:W-:Y:S02]  /*1b30*/  FFMA R20, R19, R20, -0.16641564667224884033 ;  /* 0xbe2a68dd13147423 */ /* 0x000fe40000000014 */
[----:B------:R-:W-:Y:S02]  /*1b40*/  FFMA R2, R27, R2, -0.13229703903198242188 ;  /* 0xbe0778e01b027423 */ /* 0x000fe40000000002 */
[----:B------:R-:W-:Y:S02]  /*1b50*/  FFMA R20, R19, R20, 0.19988867640495300293 ;  /* 0x3e4caf9e13147423 */ /* 0x000fe40000000014 */
[----:B------:R-:W-:Y:S01]  /*1b60*/  FFMA R2, R27, R2, 0.14491446316242218018 ;  /* 0x3e1464751b027423 */ /* 0x000fe20000000002 */
[----:B------:R-:W-:Y:S01]  /*1b70*/  FFMA R22, R17, -R6, 0.10546888411045074463 ;  /* 0x3dd8001211167423 */ /* 0x000fe20000000806 */
[----:B------:R-:W-:Y:S02]  /*1b80*/  FFMA R20, R19, R20, -0.25000196695327758789 ;  /* 0xbe80004213147423 */ /* 0x000fe40000000014 */
[----:B------:R-:W-:Y:S01]  /*1b90*/  FFMA R2, R27, R2, -0.16641564667224884033 ;  /* 0xbe2a68dd1b027423 */ /* 0x000fe20000000002 */
[----:B------:R-:W-:Y:S01]  /*1ba0*/  FFMA R22, R17, R22, -0.13229703903198242188 ;  /* 0xbe0778e011167423 */ /* 0x000fe20000000016 */
[----:B------:R-:W-:Y:S01]  /*1bb0*/  FFMA R20, R19, R20, 0.33333510160446166992 ;  /* 0x3eaaaae613147423 */ /* 0x000fe20000000014 */
[C---:B------:R-:W-:Y:S01]  /*1bc0*/  ISETP.GE.U32.AND P5, PT, R12.reuse, 0x7f800000, PT ;  /* 0x7f8000000c00780c */ /* 0x040fe20003fa6070 */
[----:B------:R-:W-:Y:S01]  /*1bd0*/  FFMA R2, R27, R2, 0.19988867640495300293 ;  /* 0x3e4caf9e1b027423 */ /* 0x000fe20000000002 */
[----:B------:R-:W-:Y:S01]  /*1be0*/  FFMA R22, R17, R22, 0.14491446316242218018 ;  /* 0x3e14647511167423 */ /* 0x000fe20000000016 */
[----:B------:R-:W-:Y:S01]  /*1bf0*/  FFMA R20, R19, R20, -0.5 ;  /* 0xbf00000013147423 */ /* 0x000fe20000000014 */
[----:B------:R-:W-:Y:S01]  /*1c00*/  ISETP.GT.AND P1, PT, R12, -0x40800000, P5 ;  /* 0xbf8000000c00780c */ /* 0x000fe20002f24270 */
[----:B------:R-:W-:Y:S01]  /*1c10*/  FFMA R2, R27, R2, -0.25000196695327758789 ;  /* 0xbe8000421b027423 */ /* 0x000fe20000000002 */
[----:B------:R-:W-:Y:S01]  /*1c20*/  FFMA R22, R17, R22, -0.16641564667224884033 ;  /* 0xbe2a68dd11167423 */ /* 0x000fe20000000016 */
[----:B------:R-:W-:-:S02]  /*1c30*/  FMUL R20, R19, R20 ;  /* 0x0000001413147220 */ /* 0x000fc40000400000 */
[----:B------:R-:W-:Y:S01]  /*1c40*/  FFMA R2, R27, R2, 0.33333510160446166992 ;  /* 0x3eaaaae61b027423 */ /* 0x000fe20000000002 */
[----:B------:R-:W-:Y:S01]  /*1c50*/  FFMA R22, R17, R22, 0.19988867640495300293 ;  /* 0x3e4caf9e11167423 */ /* 0x000fe20000000016 */
[----:B------:R-:W-:Y:S01]  /*1c60*/  FFMA R6, R19, R20, R19 ;  /* 0x0000001413067223 */ /* 0x000fe20000000013 */
[----:B------:R-:W-:Y:S01]  /*1c70*/  I2FP.F32.S32 R3, R3 ;  /* 0x0000000300037245 */ /* 0x000fe20000201400 */
[----:B------:R-:W-:Y:S01]  /*1c80*/  FFMA R2, R27, R2, -0.5 ;  /* 0xbf0000001b027423 */ /* 0x000fe20000000002 */
[----:B------:R-:W-:Y:S01]  /*1c90*/  @P5 MOV R19, 0x7f800000 ;  /* 0x7f80000000135802 */ /* 0x000fe20000000f00 */
[----:B------:R-:W-:Y:S01]  /*1ca0*/  FFMA R22, R17, R22, -0.25000196695327758789 ;  /* 0xbe80004211167423 */ /* 0x000fe20000000016 */
[----:B------:R-:W-:Y:S01]  /*1cb0*/  ISETP.GE.U32.AND P0, PT, R0, 0x7f800000, PT ;  /* 0x7f8000000000780c */ /* 0x000fe20003f06070 */
[----:B------:R-:W-:Y:S01]  /*1cc0*/  FMUL R3, R3, 1.1920928955078125e-07 ;  /* 0x3400000003037820 */ /* 0x000fe20000400000 */
[----:B------:R-:W-:Y:S01]  /*1cd0*/  FMUL R2, R27, R2 ;  /* 0x000000021b027220 */ /* 0x000fe20000400000 */
[----:B------:R-:W-:Y:S01]  /*1ce0*/  @P1 FFMA R13, R12, R19, +INF ;  /* 0x7f8000000c0d1423 */ /* 0x000fe20000000013 */
[----:B------:R-:W-:Y:S01]  /*1cf0*/  ISETP.GT.AND P4, PT, R0, -0x40800000, P0 ;  /* 0xbf8000000000780c */ /* 0x000fe20000784270 */
[----:B------:R-:W-:Y:S01]  /*1d00*/  FFMA R22, R17, R22, 0.33333510160446166992 ;  /* 0x3eaaaae611167423 */ /* 0x000fe20000000016 */
[----:B------:R-:W-:-:S02]  /*1d10*/  ISETP.GE.U32.AND P2, PT, R11, 0x7f800000, PT ;  /* 0x7f8000000b00780c */ /* 0x000fc40003f46070 */
[C---:B------:R-:W-:Y:S01]  /*1d20*/  ISETP.GE.U32.AND P1, PT, R4.reuse, 0x7f800000, PT ;  /* 0x7f8000000400780c */ /* 0x040fe20003f26070 */
[----:B------:R-:W-:Y:S01]  /*1d30*/  FFMA R6, R3, 0.69314718246459960938, R6 ;  /* 0x3f31721803067823 */ /* 0x000fe20000000006 */
[----:B------:R-:W-:Y:S01]  /*1d40*/  FFMA R27, R27, R2, R27 ;  /* 0x000000021b1b7223 */ /* 0x000fe2000000001b */
[----:B------:R-:W-:Y:S01]  /*1d50*/  I2FP.F32.S32 R15, R15 ;  /* 0x0000000f000f7245 */ /* 0x000fe20000201400 */
[----:B------:R-:W-:Y:S01]  /*1d60*/  FFMA R22, R17, R22, -0.5 ;  /* 0xbf00000011167423 */ /* 0x000fe20000000016 */
[----:B------:R-:W0:Y:S01]  /*1d70*/  LDC.64 R2, c[0x0][0x380] ;  /* 0x0000e000ff027b82 */ /* 0x000e220000000a00 */
[----:B------:R-:W-:Y:S02]  /*1d80*/  ISETP.GT.AND P6, PT, R11, -0x40800000, P2 ;  /* 0xbf8000000b00780c */ /* 0x000fe400017c4270 */
[----:B------:R-:W-:Y:S01]  /*1d90*/  ISETP.GT.AND P3, PT, R4, -0x40800000, P1 ;  /* 0xbf8000000400780c */ /* 0x000fe20000f64270 */
[----:B------:R-:W-:Y:S01]  /*1da0*/  FMUL R22, R17, R22 ;  /* 0x0000001611167220 */ /* 0x000fe20000400000 */
[----:B------:R-:W-:Y:S01]  /*1db0*/  I2FP.F32.S32 R19, R18 ;  /* 0x0000001200137245 */ /* 0x000fe20000201400 */
[----:B------:R-:W-:Y:S01]  /*1dc0*/  FMUL R18, R15, 1.1920928955078125e-07 ;  /* 0x340000000f127820 */ /* 0x000fe20000400000 */
[----:B------:R-:W-:Y:S01]  /*1dd0*/  @P0 MOV R20, 0x7f800000 ;  /* 0x7f80000000140802 */ /* 0x000fe20000000f00 */
[----:B------:R-:W-:Y:S01]  /*1de0*/  FFMA R22, R17, R22, R17 ;  /* 0x0000001611167223 */ /* 0x000fe20000000011 */
[----:B------:R-:W-:Y:S01]  /*1df0*/  @P1 MOV R17, 0x7f800000 ;  /* 0x7f80000000111802 */ /* 0x000fe20000000f00 */
[----:B------:R-:W-:Y:S01]  /*1e00*/  FFMA R27, R18, 0.69314718246459960938, R27 ;  /* 0x3f317218121b7823 */ /* 0x000fe2000000001b */
[----:B------:R-:W-:Y:S01]  /*1e10*/  FMUL R19, R19, 1.1920928955078125e-07 ;  /* 0x3400000013137820 */ /* 0x000fe20000400000 */
[----:B------:R-:W-:Y:S01]  /*1e20*/  @P4 FFMA R6, R0, R20, +INF ;  /* 0x7f80000000064423 */ /* 0x000fe20000000014 */
[----:B------:R-:W-:-:S02]  /*1e30*/  @P2 MOV R18, 0x7f800000 ;  /* 0x7f80000000122802 */ /* 0x000fc40000000f00 */
[----:B------:R-:W-:Y:S01]  /*1e40*/  @P5 FSETP.NEU.AND P4, PT, R12, RZ, PT ;  /* 0x000000ff0c00520b */ /* 0x000fe20003f8d000 */
[----:B------:R-:W-:Y:S01]  /*1e50*/  FFMA R15, R19, 0.69314718246459960938, R22 ;  /* 0x3f317218130f7823 */ /* 0x000fe20000000016 */
[----:B------:R-:W-:Y:S01]  /*1e60*/  @P3 FFMA R27, R4, R17, +INF ;  /* 0x7f800000041b3423 */ /* 0x000fe20000000011 */
[----:B------:R-:W-:Y:S01]  /*1e70*/  @P6 FFMA R15, R11, R18, +INF ;  /* 0x7f8000000b0f6423 */ /* 0x000fe20000000012 */
[----:B------:R-:W-:Y:S02]  /*1e80*/  @P5 FSEL R13, R13, -RZ, P4 ;  /* 0x800000ff0d0d5208 */ /* 0x000fe40002000000 */
[----:B------:R-:W-:Y:S02]  /*1e90*/  @P0 FSETP.NEU.AND P3, PT, R0, RZ, PT ;  /* 0x000000ff0000020b */ /* 0x000fe40003f6d000 */
[----:B------:R-:W-:Y:S02]  /*1ea0*/  @P2 FSETP.NEU.AND P6, PT, R11, RZ, PT ;  /* 0x000000ff0b00220b */ /* 0x000fe40003fcd000 */
[----:B------:R-:W-:-:S02]  /*1eb0*/  @P1 FSETP.NEU.AND P4, PT, R4, RZ, PT ;  /* 0x000000ff0400120b */ /* 0x000fc40003f8d000 */
[C---:B------:R-:W-:Y:S02]  /*1ec0*/  LOP3.LUT R0, R8.reuse, 0x80000000, R29, 0xb8, !PT ;  /* 0x8000000008007812 */ /* 0x040fe400078eb81d */
[C---:B------:R-:W-:Y:S02]  /*1ed0*/  LOP3.LUT R9, R8.reuse, 0x80000000, R9, 0xb8, !PT ;  /* 0x8000000008097812 */ /* 0x040fe400078eb809 */
[C---:B------:R-:W-:Y:S02]  /*1ee0*/  LOP3.LUT R4, R8.reuse, 0x80000000, R23, 0xb8, !PT ;  /* 0x8000000008047812 */ /* 0x040fe400078eb817 */
[----:B------:R-:W-:Y:S02]  /*1ef0*/  LOP3.LUT R8, R8, 0x80000000, R25, 0xb8, !PT ;  /* 0x8000000008087812 */ /* 0x000fe400078eb819 */
[----:B------:R-:W-:Y:S02]  /*1f00*/  @P0 FSEL R6, R6, -RZ, P3 ;  /* 0x800000ff06060208 */ /* 0x000fe40001800000 */
[----:B------:R-:W-:-:S02]  /*1f10*/  @P2 FSEL R15, R15, -RZ, P6 ;  /* 0x800000ff0f0f2208 */ /* 0x000fc40003000000 */
[----:B------:R-:W-:Y:S01]  /*1f20*/  @P1 FSEL R27, R27, -RZ, P4 ;  /* 0x800000ff1b1b1208 */ /* 0x000fe20002000000 */
[----:B0-----:R-:W-:-:S04]  /*1f30*/  IMAD.WIDE.U32 R2, R21, 0x4, R2 ;  /* 0x0000000415027825 */ /* 0x001fc800078e0002 */
[----:B------:R-:W-:Y:S01]  /*1f40*/  FMUL R13, R0, R13 ;  /* 0x0000000d000d7220 */ /* 0x000fe20000400000 */
[----:B------:R-:W-:Y:S01]  /*1f50*/  FMUL R9, R9, R6 ;  /* 0x0000000609097220 */ /* 0x000fe20000400000 */
[----:B------:R-:W-:Y:S01]  /*1f60*/  FMUL R15, R4, R15 ;  /* 0x0000000f040f7220 */ /* 0x000fe20000400000 */
[----:B------:R-:W-:Y:S01]  /*1f70*/  FMUL R27, R8, R27 ;  /* 0x0000001b081b7220 */ /* 0x000fe20000400000 */
[----:B------:R-:W-:Y:S04]  /*1f80*/  STG.E desc[UR6][R2.64], R5 ;  /* 0x0000000502007986 */ /* 0x000fe8000c101906 */
[----:B------:R-:W-:Y:S04]  /*1f90*/  STG.E desc[UR6][R2.64+0x3c], R10 ;  /* 0x00003c0a02007986 */ /* 0x000fe8000c101906 */
[----:B------:R-:W-:Y:S04]  /*1fa0*/  STG.E desc[UR6][R2.64+0x78], R7 ;  /* 0x0000780702007986 */ /* 0x000fe8000c101906 */
[----:B------:R-:W-:Y:S04]  /*1fb0*/  STG.E desc[UR6][R2.64+0x14], R16 ;  /* 0x0000141002007986 */ /* 0x000fe8000c101906 */
[----:B------:R-:W-:Y:S04]  /*1fc0*/  STG.E desc[UR6][R2.64+0x50], R14 ;  /* 0x0000500e02007986 */ /* 0x000fe8000c101906 */
[----:B------:R-:W-:Y:S04]  /*1fd0*/  STG.E desc[UR6][R2.64+0x8c], R13 ;  /* 0x00008c0d02007986 */ /* 0x000fe8000c101906 */
[----:B------:R-:W-:Y:S04]  /*1fe0*/  STG.E desc[UR6][R2.64+0x28], R9 ;  /* 0x0000280902007986 */ /* 0x000fe8000c101906 */
[----:B------:R-:W-:Y:S04]  /*1ff0*/  STG.E desc[UR6][R2.64+0x64], R27 ;  /* 0x0000641b02007986 */ /* 0x000fe8000c101906 */
[----:B------:R-:W-:Y:S01]  /*2000*/  STG.E desc[UR6][R2.64+0xa0], R15 ;  /* 0x0000a00f02007986 */ /* 0x000fe2000c101906 */
[----:B------:R-:W-:Y:S05]  /*2010*/  EXIT ;  /* 0x000000000000794d */ /* 0x000fea0003800000 */
.L_x_2:
        /* <DEDUP_REMOVED lines=14> */
.L_x_6:


//--------------------- .text.default_function_kernel --------------------------
	.section	.text.default_function_kernel,"ax",@progbits
	.align	128
        .global         default_function_kernel
        .type           default_function_kernel,@function
        .size           default_function_kernel,(.L_x_7 - default_function_kernel)
        .other          default_function_kernel,@"STO_CUDA_ENTRY STV_DEFAULT"
default_function_kernel:
.text.default_function_kernel:
        /* <DEDUP_REMOVED lines=11> */
[----:B------:R-:W2:Y:S01]  /*00b0*/  LDC.64 R4, c[0x0][0x380] ;  /* 0x0000e000ff047b82 */ /* 0x000ea20000000a00 */
[----:B------:R-:W-:-:S05]  /*00c0*/  LOP3.LUT R7, R7, UR4, RZ, 0xfc, !PT ;  /* 0x0000000407077c12 */ /* 0x000fca000f8efcff */
[----:B0-----:R-:W-:-:S06]  /*00d0*/  IMAD.WIDE.U32 R2, R7, 0x4, R2 ;  /* 0x0000000407027825 */ /* 0x001fcc00078e0002 */
[----:B-1----:R-:W3:Y:S01]  /*00e0*/  LDG.E.CONSTANT R2, desc[UR6][R2.64] ;  /* 0x0000000602027981 */ /* 0x002ee2000c1e9900 */
[----:B--2---:R-:W-:-:S04]  /*00f0*/  IMAD.WIDE.U32 R4, R7, 0x4, R4 ;  /* 0x0000000407047825 */ /* 0x004fc800078e0004 */
[----:B---3--:R-:W-:-:S06]  /*0100*/  FMUL.RZ R9, R2, 0.15915493667125701904 ;  /* 0x3e22f98302097820 */ /* 0x008fcc000040c000 */
[----:B------:R-:W0:Y:S02]  /*0110*/  MUFU.COS R9, R9 ;  /* 0x0000000900097308 */ /* 0x000e240000000000 */
[----:B0-----:R-:W-:Y:S01]  /*0120*/  STG.E desc[UR6][R4.64], R9 ;  /* 0x0000000904007986 */ /* 0x001fe2000c101906 */
[----:B------:R-:W-:Y:S05]  /*0130*/  EXIT ;  /* 0x000000000000794d */ /* 0x000fea0003800000 */
.L_x_3:
        /* <DEDUP_REMOVED lines=12> */
.L_x_7:


//--------------------- .nv.shared.reserved.0     --------------------------
	.section	.nv.shared.reserved.0,"aw",@nobits
	.weak		__nv_reservedSMEM_offset_0_alias
	.size		__nv_reservedSMEM_offset_0_alias, 0, 64
	.other		__nv_reservedSMEM_offset_0_alias,@"STO_CUDA_RESERVED_SHARED STV_DEFAULT"
__nv_reservedSMEM_offset_0_alias:
	.zero		0
	.zero		64


//--------------------- .nv.shared.default_function_kernel_3 --------------------------
	.section	.nv.shared.default_function_kernel_3,"aw",@nobits
	.sectionflags	@""
	.align	4
.nv.shared.default_function_kernel_3:
	.zero		1028


//--------------------- .nv.constant0.default_function_kernel_2 --------------------------
	.section	.nv.constant0.default_function_kernel_2,"a",@progbits
	.sectionflags	@""
	.align	4
.nv.constant0.default_function_kernel_2:
	.zero		912


//--------------------- .nv.constant0.default_function_kernel_1 --------------------------
	.section	.nv.constant0.default_function_kernel_1,"a",@progbits
	.sectionflags	@""
	.align	4
.nv.constant0.default_function_kernel_1:
	.zero		912


//--------------------- .nv.constant0.default_function_kernel_3 --------------------------
	.section	.nv.constant0.default_function_kernel_3,"a",@progbits
	.sectionflags	@""
	.align	4
.nv.constant0.default_function_kernel_3:
	.zero		920


//--------------------- .nv.constant0.default_function_kernel --------------------------
	.section	.nv.constant0.default_function_kernel,"a",@progbits
	.sectionflags	@""
	.align	4
.nv.constant0.default_function_kernel:
	.zero		912


//--------------------- SYMBOLS --------------------------

	.type		.nv.reservedSmem.offset0,@object
	.size		.nv.reservedSmem.offset0,0x4
	.type		.nv.reservedSmem.cap,@object
	.size		.nv.reservedSmem.cap,0x4
